//
// Generated by NVIDIA NVVM Compiler
//
// Compiler Build ID: CL-36424714
// Cuda compilation tools, release 13.0, V13.0.88
// Based on NVVM 20.0.0
//

.version 9.0
.target sm_100
.address_size 64

	// .globl	_ZN4Dune4Cuda9device_mvIfEEvPT_PKS2_S5_PKmS7_mmmm

.visible .entry _ZN4Dune4Cuda9device_mvIfEEvPT_PKS2_S5_PKmS7_mmmm(
	.param .u64 .ptr .align 1 _ZN4Dune4Cuda9device_mvIfEEvPT_PKS2_S5_PKmS7_mmmm_param_0,
	.param .u64 .ptr .align 1 _ZN4Dune4Cuda9device_mvIfEEvPT_PKS2_S5_PKmS7_mmmm_param_1,
	.param .u64 .ptr .align 1 _ZN4Dune4Cuda9device_mvIfEEvPT_PKS2_S5_PKmS7_mmmm_param_2,
	.param .u64 .ptr .align 1 _ZN4Dune4Cuda9device_mvIfEEvPT_PKS2_S5_PKmS7_mmmm_param_3,
	.param .u64 .ptr .align 1 _ZN4Dune4Cuda9device_mvIfEEvPT_PKS2_S5_PKmS7_mmmm_param_4,
	.param .u64 _ZN4Dune4Cuda9device_mvIfEEvPT_PKS2_S5_PKmS7_mmmm_param_5,
	.param .u64 _ZN4Dune4Cuda9device_mvIfEEvPT_PKS2_S5_PKmS7_mmmm_param_6,
	.param .u64 _ZN4Dune4Cuda9device_mvIfEEvPT_PKS2_S5_PKmS7_mmmm_param_7,
	.param .u64 _ZN4Dune4Cuda9device_mvIfEEvPT_PKS2_S5_PKmS7_mmmm_param_8
)
{
	.reg .pred 	%p<6>;
	.reg .b32 	%r<10>;
	.reg .b32 	%f<10>;
	.reg .b64 	%rd<46>;

	ld.param.u64 	%rd17, [_ZN4Dune4Cuda9device_mvIfEEvPT_PKS2_S5_PKmS7_mmmm_param_0];
	ld.param.u64 	%rd18, [_ZN4Dune4Cuda9device_mvIfEEvPT_PKS2_S5_PKmS7_mmmm_param_1];
	ld.param.u64 	%rd19, [_ZN4Dune4Cuda9device_mvIfEEvPT_PKS2_S5_PKmS7_mmmm_param_2];
	ld.param.u64 	%rd20, [_ZN4Dune4Cuda9device_mvIfEEvPT_PKS2_S5_PKmS7_mmmm_param_3];
	ld.param.u64 	%rd21, [_ZN4Dune4Cuda9device_mvIfEEvPT_PKS2_S5_PKmS7_mmmm_param_4];
	ld.param.u64 	%rd25, [_ZN4Dune4Cuda9device_mvIfEEvPT_PKS2_S5_PKmS7_mmmm_param_5];
	ld.param.u64 	%rd22, [_ZN4Dune4Cuda9device_mvIfEEvPT_PKS2_S5_PKmS7_mmmm_param_6];
	ld.param.u64 	%rd23, [_ZN4Dune4Cuda9device_mvIfEEvPT_PKS2_S5_PKmS7_mmmm_param_7];
	ld.param.u64 	%rd44, [_ZN4Dune4Cuda9device_mvIfEEvPT_PKS2_S5_PKmS7_mmmm_param_8];
	mov.u32 	%r1, %tid.x;
	mov.u32 	%r2, %ntid.x;
	mov.u32 	%r3, %ctaid.x;
	mad.lo.s32 	%r4, %r2, %r3, %r1;
	cvt.u64.u32 	%rd1, %r4;
	setp.le.u64 	%p1, %rd25, %rd1;
	@%p1 bra 	$L__BB0_10;
	and.b64  	%rd26, %rd22, -4294967296;
	setp.ne.s64 	%p2, %rd26, 0;
	@%p2 bra 	$L__BB0_3;
	cvt.u32.u64 	%r5, %rd22;
	cvt.u32.u64 	%r6, %rd1;
	div.u32 	%r7, %r6, %r5;
	mul.lo.s32 	%r8, %r7, %r5;
	sub.s32 	%r9, %r6, %r8;
	cvt.u64.u32 	%rd42, %r7;
	cvt.u64.u32 	%rd43, %r9;
	bra.uni 	$L__BB0_4;
$L__BB0_3:
	div.u64 	%rd42, %rd1, %rd22;
	mul.lo.s64 	%rd27, %rd42, %rd22;
	sub.s64 	%rd43, %rd1, %rd27;
$L__BB0_4:
	add.s64 	%rd28, %rd23, -1;
	setp.eq.s64 	%p3, %rd42, %rd28;
	cvta.to.global.u64 	%rd29, %rd20;
	shl.b64 	%rd30, %rd42, 3;
	add.s64 	%rd8, %rd29, %rd30;
	@%p3 bra 	$L__BB0_6;
	ld.global.u64 	%rd44, [%rd8+8];
$L__BB0_6:
	ld.global.u64 	%rd31, [%rd8];
	add.s64 	%rd45, %rd31, %rd43;
	setp.ge.u64 	%p4, %rd45, %rd44;
	mov.f32 	%f9, 0f00000000;
	@%p4 bra 	$L__BB0_9;
	cvta.to.global.u64 	%rd12, %rd21;
	cvta.to.global.u64 	%rd13, %rd18;
	cvta.to.global.u64 	%rd14, %rd19;
	mov.f32 	%f9, 0f00000000;
$L__BB0_8:
	shl.b64 	%rd32, %rd45, 3;
	add.s64 	%rd33, %rd12, %rd32;
	ld.global.u64 	%rd34, [%rd33];
	shl.b64 	%rd35, %rd34, 2;
	add.s64 	%rd36, %rd13, %rd35;
	ld.global.f32 	%f6, [%rd36];
	shl.b64 	%rd37, %rd45, 2;
	add.s64 	%rd38, %rd14, %rd37;
	ld.global.f32 	%f7, [%rd38];
	fma.rn.f32 	%f9, %f6, %f7, %f9;
	add.s64 	%rd45, %rd45, %rd22;
	setp.lt.u64 	%p5, %rd45, %rd44;
	@%p5 bra 	$L__BB0_8;
$L__BB0_9:
	cvta.to.global.u64 	%rd39, %rd17;
	shl.b64 	%rd40, %rd1, 2;
	add.s64 	%rd41, %rd39, %rd40;
	st.global.f32 	[%rd41], %f9;
$L__BB0_10:
	ret;

}
	// .globl	_ZN4Dune4Cuda9device_mvIdEEvPT_PKS2_S5_PKmS7_mmmm
.visible .entry _ZN4Dune4Cuda9device_mvIdEEvPT_PKS2_S5_PKmS7_mmmm(
	.param .u64 .ptr .align 1 _ZN4Dune4Cuda9device_mvIdEEvPT_PKS2_S5_PKmS7_mmmm_param_0,
	.param .u64 .ptr .align 1 _ZN4Dune4Cuda9device_mvIdEEvPT_PKS2_S5_PKmS7_mmmm_param_1,
	.param .u64 .ptr .align 1 _ZN4Dune4Cuda9device_mvIdEEvPT_PKS2_S5_PKmS7_mmmm_param_2,
	.param .u64 .ptr .align 1 _ZN4Dune4Cuda9device_mvIdEEvPT_PKS2_S5_PKmS7_mmmm_param_3,
	.param .u64 .ptr .align 1 _ZN4Dune4Cuda9device_mvIdEEvPT_PKS2_S5_PKmS7_mmmm_param_4,
	.param .u64 _ZN4Dune4Cuda9device_mvIdEEvPT_PKS2_S5_PKmS7_mmmm_param_5,
	.param .u64 _ZN4Dune4Cuda9device_mvIdEEvPT_PKS2_S5_PKmS7_mmmm_param_6,
	.param .u64 _ZN4Dune4Cuda9device_mvIdEEvPT_PKS2_S5_PKmS7_mmmm_param_7,
	.param .u64 _ZN4Dune4Cuda9device_mvIdEEvPT_PKS2_S5_PKmS7_mmmm_param_8
)
{
	.reg .pred 	%p<6>;
	.reg .b32 	%r<10>;
	.reg .b64 	%rd<45>;
	.reg .b64 	%fd<10>;

	ld.param.u64 	%rd17, [_ZN4Dune4Cuda9device_mvIdEEvPT_PKS2_S5_PKmS7_mmmm_param_0];
	ld.param.u64 	%rd18, [_ZN4Dune4Cuda9device_mvIdEEvPT_PKS2_S5_PKmS7_mmmm_param_1];
	ld.param.u64 	%rd19, [_ZN4Dune4Cuda9device_mvIdEEvPT_PKS2_S5_PKmS7_mmmm_param_2];
	ld.param.u64 	%rd20, [_ZN4Dune4Cuda9device_mvIdEEvPT_PKS2_S5_PKmS7_mmmm_param_3];
	ld.param.u64 	%rd21, [_ZN4Dune4Cuda9device_mvIdEEvPT_PKS2_S5_PKmS7_mmmm_param_4];
	ld.param.u64 	%rd25, [_ZN4Dune4Cuda9device_mvIdEEvPT_PKS2_S5_PKmS7_mmmm_param_5];
	ld.param.u64 	%rd22, [_ZN4Dune4Cuda9device_mvIdEEvPT_PKS2_S5_PKmS7_mmmm_param_6];
	ld.param.u64 	%rd23, [_ZN4Dune4Cuda9device_mvIdEEvPT_PKS2_S5_PKmS7_mmmm_param_7];
	ld.param.u64 	%rd43, [_ZN4Dune4Cuda9device_mvIdEEvPT_PKS2_S5_PKmS7_mmmm_param_8];
	mov.u32 	%r1, %tid.x;
	mov.u32 	%r2, %ntid.x;
	mov.u32 	%r3, %ctaid.x;
	mad.lo.s32 	%r4, %r2, %r3, %r1;
	cvt.u64.u32 	%rd1, %r4;
	setp.le.u64 	%p1, %rd25, %rd1;
	@%p1 bra 	$L__BB1_10;
	and.b64  	%rd26, %rd22, -4294967296;
	setp.ne.s64 	%p2, %rd26, 0;
	@%p2 bra 	$L__BB1_3;
	cvt.u32.u64 	%r5, %rd22;
	cvt.u32.u64 	%r6, %rd1;
	div.u32 	%r7, %r6, %r5;
	mul.lo.s32 	%r8, %r7, %r5;
	sub.s32 	%r9, %r6, %r8;
	cvt.u64.u32 	%rd41, %r7;
	cvt.u64.u32 	%rd42, %r9;
	bra.uni 	$L__BB1_4;
$L__BB1_3:
	div.u64 	%rd41, %rd1, %rd22;
	mul.lo.s64 	%rd27, %rd41, %rd22;
	sub.s64 	%rd42, %rd1, %rd27;
$L__BB1_4:
	add.s64 	%rd28, %rd23, -1;
	setp.eq.s64 	%p3, %rd41, %rd28;
	cvta.to.global.u64 	%rd29, %rd20;
	shl.b64 	%rd30, %rd41, 3;
	add.s64 	%rd8, %rd29, %rd30;
	@%p3 bra 	$L__BB1_6;
	ld.global.u64 	%rd43, [%rd8+8];
$L__BB1_6:
	ld.global.u64 	%rd31, [%rd8];
	add.s64 	%rd44, %rd31, %rd42;
	setp.ge.u64 	%p4, %rd44, %rd43;
	mov.f64 	%fd9, 0d0000000000000000;
	@%p4 bra 	$L__BB1_9;
	cvta.to.global.u64 	%rd12, %rd21;
	cvta.to.global.u64 	%rd13, %rd18;
	cvta.to.global.u64 	%rd14, %rd19;
	mov.f64 	%fd9, 0d0000000000000000;
$L__BB1_8:
	shl.b64 	%rd32, %rd44, 3;
	add.s64 	%rd33, %rd12, %rd32;
	ld.global.u64 	%rd34, [%rd33];
	shl.b64 	%rd35, %rd34, 3;
	add.s64 	%rd36, %rd13, %rd35;
	ld.global.f64 	%fd6, [%rd36];
	add.s64 	%rd37, %rd14, %rd32;
	ld.global.f64 	%fd7, [%rd37];
	fma.rn.f64 	%fd9, %fd6, %fd7, %fd9;
	add.s64 	%rd44, %rd44, %rd22;
	setp.lt.u64 	%p5, %rd44, %rd43;
	@%p5 bra 	$L__BB1_8;
$L__BB1_9:
	cvta.to.global.u64 	%rd38, %rd17;
	shl.b64 	%rd39, %rd1, 3;
	add.s64 	%rd40, %rd38, %rd39;
	st.global.f64 	[%rd40], %fd9;
$L__BB1_10:
	ret;

}
	// .globl	_ZN4Dune4Cuda10device_umvIfEEvPT_PKS2_S5_PKmS7_mmmm
.visible .entry _ZN4Dune4Cuda10device_umvIfEEvPT_PKS2_S5_PKmS7_mmmm(
	.param .u64 .ptr .align 1 _ZN4Dune4Cuda10device_umvIfEEvPT_PKS2_S5_PKmS7_mmmm_param_0,
	.param .u64 .ptr .align 1 _ZN4Dune4Cuda10device_umvIfEEvPT_PKS2_S5_PKmS7_mmmm_param_1,
	.param .u64 .ptr .align 1 _ZN4Dune4Cuda10device_umvIfEEvPT_PKS2_S5_PKmS7_mmmm_param_2,
	.param .u64 .ptr .align 1 _ZN4Dune4Cuda10device_umvIfEEvPT_PKS2_S5_PKmS7_mmmm_param_3,
	.param .u64 .ptr .align 1 _ZN4Dune4Cuda10device_umvIfEEvPT_PKS2_S5_PKmS7_mmmm_param_4,
	.param .u64 _ZN4Dune4Cuda10device_umvIfEEvPT_PKS2_S5_PKmS7_mmmm_param_5,
	.param .u64 _ZN4Dune4Cuda10device_umvIfEEvPT_PKS2_S5_PKmS7_mmmm_param_6,
	.param .u64 _ZN4Dune4Cuda10device_umvIfEEvPT_PKS2_S5_PKmS7_mmmm_param_7,
	.param .u64 _ZN4Dune4Cuda10device_umvIfEEvPT_PKS2_S5_PKmS7_mmmm_param_8
)
{
	.reg .pred 	%p<6>;
	.reg .b32 	%r<10>;
	.reg .b32 	%f<9>;
	.reg .b64 	%rd<46>;

	ld.param.u64 	%rd18, [_ZN4Dune4Cuda10device_umvIfEEvPT_PKS2_S5_PKmS7_mmmm_param_0];
	ld.param.u64 	%rd19, [_ZN4Dune4Cuda10device_umvIfEEvPT_PKS2_S5_PKmS7_mmmm_param_1];
	ld.param.u64 	%rd20, [_ZN4Dune4Cuda10device_umvIfEEvPT_PKS2_S5_PKmS7_mmmm_param_2];
	ld.param.u64 	%rd21, [_ZN4Dune4Cuda10device_umvIfEEvPT_PKS2_S5_PKmS7_mmmm_param_3];
	ld.param.u64 	%rd22, [_ZN4Dune4Cuda10device_umvIfEEvPT_PKS2_S5_PKmS7_mmmm_param_4];
	ld.param.u64 	%rd26, [_ZN4Dune4Cuda10device_umvIfEEvPT_PKS2_S5_PKmS7_mmmm_param_5];
	ld.param.u64 	%rd23, [_ZN4Dune4Cuda10device_umvIfEEvPT_PKS2_S5_PKmS7_mmmm_param_6];
	ld.param.u64 	%rd24, [_ZN4Dune4Cuda10device_umvIfEEvPT_PKS2_S5_PKmS7_mmmm_param_7];
	ld.param.u64 	%rd44, [_ZN4Dune4Cuda10device_umvIfEEvPT_PKS2_S5_PKmS7_mmmm_param_8];
	mov.u32 	%r1, %tid.x;
	mov.u32 	%r2, %ntid.x;
	mov.u32 	%r3, %ctaid.x;
	mad.lo.s32 	%r4, %r2, %r3, %r1;
	cvt.u64.u32 	%rd1, %r4;
	setp.le.u64 	%p1, %rd26, %rd1;
	@%p1 bra 	$L__BB2_10;
	cvta.to.global.u64 	%rd27, %rd18;
	shl.b64 	%rd28, %rd1, 2;
	add.s64 	%rd2, %rd27, %rd28;
	ld.global.f32 	%f8, [%rd2];
	and.b64  	%rd29, %rd23, -4294967296;
	setp.ne.s64 	%p2, %rd29, 0;
	@%p2 bra 	$L__BB2_3;
	cvt.u32.u64 	%r5, %rd23;
	cvt.u32.u64 	%r6, %rd1;
	div.u32 	%r7, %r6, %r5;
	mul.lo.s32 	%r8, %r7, %r5;
	sub.s32 	%r9, %r6, %r8;
	cvt.u64.u32 	%rd42, %r7;
	cvt.u64.u32 	%rd43, %r9;
	bra.uni 	$L__BB2_4;
$L__BB2_3:
	div.u64 	%rd42, %rd1, %rd23;
	mul.lo.s64 	%rd30, %rd42, %rd23;
	sub.s64 	%rd43, %rd1, %rd30;
$L__BB2_4:
	add.s64 	%rd31, %rd24, -1;
	setp.eq.s64 	%p3, %rd42, %rd31;
	cvta.to.global.u64 	%rd32, %rd21;
	shl.b64 	%rd33, %rd42, 3;
	add.s64 	%rd9, %rd32, %rd33;
	@%p3 bra 	$L__BB2_6;
	ld.global.u64 	%rd44, [%rd9+8];
$L__BB2_6:
	ld.global.u64 	%rd34, [%rd9];
	add.s64 	%rd45, %rd34, %rd43;
	setp.ge.u64 	%p4, %rd45, %rd44;
	@%p4 bra 	$L__BB2_9;
	cvta.to.global.u64 	%rd13, %rd22;
	cvta.to.global.u64 	%rd14, %rd19;
	cvta.to.global.u64 	%rd15, %rd20;
$L__BB2_8:
	shl.b64 	%rd35, %rd45, 3;
	add.s64 	%rd36, %rd13, %rd35;
	ld.global.u64 	%rd37, [%rd36];
	shl.b64 	%rd38, %rd37, 2;
	add.s64 	%rd39, %rd14, %rd38;
	ld.global.f32 	%f5, [%rd39];
	shl.b64 	%rd40, %rd45, 2;
	add.s64 	%rd41, %rd15, %rd40;
	ld.global.f32 	%f6, [%rd41];
	fma.rn.f32 	%f8, %f5, %f6, %f8;
	add.s64 	%rd45, %rd45, %rd23;
	setp.lt.u64 	%p5, %rd45, %rd44;
	@%p5 bra 	$L__BB2_8;
$L__BB2_9:
	st.global.f32 	[%rd2], %f8;
$L__BB2_10:
	ret;

}
	// .globl	_ZN4Dune4Cuda10device_umvIdEEvPT_PKS2_S5_PKmS7_mmmm
.visible .entry _ZN4Dune4Cuda10device_umvIdEEvPT_PKS2_S5_PKmS7_mmmm(
	.param .u64 .ptr .align 1 _ZN4Dune4Cuda10device_umvIdEEvPT_PKS2_S5_PKmS7_mmmm_param_0,
	.param .u64 .ptr .align 1 _ZN4Dune4Cuda10device_umvIdEEvPT_PKS2_S5_PKmS7_mmmm_param_1,
	.param .u64 .ptr .align 1 _ZN4Dune4Cuda10device_umvIdEEvPT_PKS2_S5_PKmS7_mmmm_param_2,
	.param .u64 .ptr .align 1 _ZN4Dune4Cuda10device_umvIdEEvPT_PKS2_S5_PKmS7_mmmm_param_3,
	.param .u64 .ptr .align 1 _ZN4Dune4Cuda10device_umvIdEEvPT_PKS2_S5_PKmS7_mmmm_param_4,
	.param .u64 _ZN4Dune4Cuda10device_umvIdEEvPT_PKS2_S5_PKmS7_mmmm_param_5,
	.param .u64 _ZN4Dune4Cuda10device_umvIdEEvPT_PKS2_S5_PKmS7_mmmm_param_6,
	.param .u64 _ZN4Dune4Cuda10device_umvIdEEvPT_PKS2_S5_PKmS7_mmmm_param_7,
	.param .u64 _ZN4Dune4Cuda10device_umvIdEEvPT_PKS2_S5_PKmS7_mmmm_param_8
)
{
	.reg .pred 	%p<6>;
	.reg .b32 	%r<10>;
	.reg .b64 	%rd<45>;
	.reg .b64 	%fd<9>;

	ld.param.u64 	%rd18, [_ZN4Dune4Cuda10device_umvIdEEvPT_PKS2_S5_PKmS7_mmmm_param_0];
	ld.param.u64 	%rd19, [_ZN4Dune4Cuda10device_umvIdEEvPT_PKS2_S5_PKmS7_mmmm_param_1];
	ld.param.u64 	%rd20, [_ZN4Dune4Cuda10device_umvIdEEvPT_PKS2_S5_PKmS7_mmmm_param_2];
	ld.param.u64 	%rd21, [_ZN4Dune4Cuda10device_umvIdEEvPT_PKS2_S5_PKmS7_mmmm_param_3];
	ld.param.u64 	%rd22, [_ZN4Dune4Cuda10device_umvIdEEvPT_PKS2_S5_PKmS7_mmmm_param_4];
	ld.param.u64 	%rd26, [_ZN4Dune4Cuda10device_umvIdEEvPT_PKS2_S5_PKmS7_mmmm_param_5];
	ld.param.u64 	%rd23, [_ZN4Dune4Cuda10device_umvIdEEvPT_PKS2_S5_PKmS7_mmmm_param_6];
	ld.param.u64 	%rd24, [_ZN4Dune4Cuda10device_umvIdEEvPT_PKS2_S5_PKmS7_mmmm_param_7];
	ld.param.u64 	%rd43, [_ZN4Dune4Cuda10device_umvIdEEvPT_PKS2_S5_PKmS7_mmmm_param_8];
	mov.u32 	%r1, %tid.x;
	mov.u32 	%r2, %ntid.x;
	mov.u32 	%r3, %ctaid.x;
	mad.lo.s32 	%r4, %r2, %r3, %r1;
	cvt.u64.u32 	%rd1, %r4;
	setp.le.u64 	%p1, %rd26, %rd1;
	@%p1 bra 	$L__BB3_10;
	cvta.to.global.u64 	%rd27, %rd18;
	shl.b64 	%rd28, %rd1, 3;
	add.s64 	%rd2, %rd27, %rd28;
	ld.global.f64 	%fd8, [%rd2];
	and.b64  	%rd29, %rd23, -4294967296;
	setp.ne.s64 	%p2, %rd29, 0;
	@%p2 bra 	$L__BB3_3;
	cvt.u32.u64 	%r5, %rd23;
	cvt.u32.u64 	%r6, %rd1;
	div.u32 	%r7, %r6, %r5;
	mul.lo.s32 	%r8, %r7, %r5;
	sub.s32 	%r9, %r6, %r8;
	cvt.u64.u32 	%rd41, %r7;
	cvt.u64.u32 	%rd42, %r9;
	bra.uni 	$L__BB3_4;
$L__BB3_3:
	div.u64 	%rd41, %rd1, %rd23;
	mul.lo.s64 	%rd30, %rd41, %rd23;
	sub.s64 	%rd42, %rd1, %rd30;
$L__BB3_4:
	add.s64 	%rd31, %rd24, -1;
	setp.eq.s64 	%p3, %rd41, %rd31;
	cvta.to.global.u64 	%rd32, %rd21;
	shl.b64 	%rd33, %rd41, 3;
	add.s64 	%rd9, %rd32, %rd33;
	@%p3 bra 	$L__BB3_6;
	ld.global.u64 	%rd43, [%rd9+8];
$L__BB3_6:
	ld.global.u64 	%rd34, [%rd9];
	add.s64 	%rd44, %rd34, %rd42;
	setp.ge.u64 	%p4, %rd44, %rd43;
	@%p4 bra 	$L__BB3_9;
	cvta.to.global.u64 	%rd13, %rd22;
	cvta.to.global.u64 	%rd14, %rd19;
	cvta.to.global.u64 	%rd15, %rd20;
$L__BB3_8:
	shl.b64 	%rd35, %rd44, 3;
	add.s64 	%rd36, %rd13, %rd35;
	ld.global.u64 	%rd37, [%rd36];
	shl.b64 	%rd38, %rd37, 3;
	add.s64 	%rd39, %rd14, %rd38;
	ld.global.f64 	%fd5, [%rd39];
	add.s64 	%rd40, %rd15, %rd35;
	ld.global.f64 	%fd6, [%rd40];
	fma.rn.f64 	%fd8, %fd5, %fd6, %fd8;
	add.s64 	%rd44, %rd44, %rd23;
	setp.lt.u64 	%p5, %rd44, %rd43;
	@%p5 bra 	$L__BB3_8;
$L__BB3_9:
	st.global.f64 	[%rd2], %fd8;
$L__BB3_10:
	ret;

}
	// .globl	_ZN4Dune4Cuda10device_mmvIfEEvPT_PKS2_S5_PKmS7_mmmm
.visible .entry _ZN4Dune4Cuda10device_mmvIfEEvPT_PKS2_S5_PKmS7_mmmm(
	.param .u64 .ptr .align 1 _ZN4Dune4Cuda10device_mmvIfEEvPT_PKS2_S5_PKmS7_mmmm_param_0,
	.param .u64 .ptr .align 1 _ZN4Dune4Cuda10device_mmvIfEEvPT_PKS2_S5_PKmS7_mmmm_param_1,
	.param .u64 .ptr .align 1 _ZN4Dune4Cuda10device_mmvIfEEvPT_PKS2_S5_PKmS7_mmmm_param_2,
	.param .u64 .ptr .align 1 _ZN4Dune4Cuda10device_mmvIfEEvPT_PKS2_S5_PKmS7_mmmm_param_3,
	.param .u64 .ptr .align 1 _ZN4Dune4Cuda10device_mmvIfEEvPT_PKS2_S5_PKmS7_mmmm_param_4,
	.param .u64 _ZN4Dune4Cuda10device_mmvIfEEvPT_PKS2_S5_PKmS7_mmmm_param_5,
	.param .u64 _ZN4Dune4Cuda10device_mmvIfEEvPT_PKS2_S5_PKmS7_mmmm_param_6,
	.param .u64 _ZN4Dune4Cuda10device_mmvIfEEvPT_PKS2_S5_PKmS7_mmmm_param_7,
	.param .u64 _ZN4Dune4Cuda10device_mmvIfEEvPT_PKS2_S5_PKmS7_mmmm_param_8
)
{
	.reg .pred 	%p<6>;
	.reg .b32 	%r<10>;
	.reg .b32 	%f<10>;
	.reg .b64 	%rd<46>;

	ld.param.u64 	%rd18, [_ZN4Dune4Cuda10device_mmvIfEEvPT_PKS2_S5_PKmS7_mmmm_param_0];
	ld.param.u64 	%rd19, [_ZN4Dune4Cuda10device_mmvIfEEvPT_PKS2_S5_PKmS7_mmmm_param_1];
	ld.param.u64 	%rd20, [_ZN4Dune4Cuda10device_mmvIfEEvPT_PKS2_S5_PKmS7_mmmm_param_2];
	ld.param.u64 	%rd21, [_ZN4Dune4Cuda10device_mmvIfEEvPT_PKS2_S5_PKmS7_mmmm_param_3];
	ld.param.u64 	%rd22, [_ZN4Dune4Cuda10device_mmvIfEEvPT_PKS2_S5_PKmS7_mmmm_param_4];
	ld.param.u64 	%rd26, [_ZN4Dune4Cuda10device_mmvIfEEvPT_PKS2_S5_PKmS7_mmmm_param_5];
	ld.param.u64 	%rd23, [_ZN4Dune4Cuda10device_mmvIfEEvPT_PKS2_S5_PKmS7_mmmm_param_6];
	ld.param.u64 	%rd24, [_ZN4Dune4Cuda10device_mmvIfEEvPT_PKS2_S5_PKmS7_mmmm_param_7];
	ld.param.u64 	%rd44, [_ZN4Dune4Cuda10device_mmvIfEEvPT_PKS2_S5_PKmS7_mmmm_param_8];
	mov.u32 	%r1, %tid.x;
	mov.u32 	%r2, %ntid.x;
	mov.u32 	%r3, %ctaid.x;
	mad.lo.s32 	%r4, %r2, %r3, %r1;
	cvt.u64.u32 	%rd1, %r4;
	setp.le.u64 	%p1, %rd26, %rd1;
	@%p1 bra 	$L__BB4_10;
	cvta.to.global.u64 	%rd27, %rd18;
	shl.b64 	%rd28, %rd1, 2;
	add.s64 	%rd2, %rd27, %rd28;
	ld.global.f32 	%f9, [%rd2];
	and.b64  	%rd29, %rd23, -4294967296;
	setp.ne.s64 	%p2, %rd29, 0;
	@%p2 bra 	$L__BB4_3;
	cvt.u32.u64 	%r5, %rd23;
	cvt.u32.u64 	%r6, %rd1;
	div.u32 	%r7, %r6, %r5;
	mul.lo.s32 	%r8, %r7, %r5;
	sub.s32 	%r9, %r6, %r8;
	cvt.u64.u32 	%rd42, %r7;
	cvt.u64.u32 	%rd43, %r9;
	bra.uni 	$L__BB4_4;
$L__BB4_3:
	div.u64 	%rd42, %rd1, %rd23;
	mul.lo.s64 	%rd30, %rd42, %rd23;
	sub.s64 	%rd43, %rd1, %rd30;
$L__BB4_4:
	add.s64 	%rd31, %rd24, -1;
	setp.eq.s64 	%p3, %rd42, %rd31;
	cvta.to.global.u64 	%rd32, %rd21;
	shl.b64 	%rd33, %rd42, 3;
	add.s64 	%rd9, %rd32, %rd33;
	@%p3 bra 	$L__BB4_6;
	ld.global.u64 	%rd44, [%rd9+8];
$L__BB4_6:
	ld.global.u64 	%rd34, [%rd9];
	add.s64 	%rd45, %rd34, %rd43;
	setp.ge.u64 	%p4, %rd45, %rd44;
	@%p4 bra 	$L__BB4_9;
	cvta.to.global.u64 	%rd13, %rd22;
	cvta.to.global.u64 	%rd14, %rd19;
	cvta.to.global.u64 	%rd15, %rd20;
$L__BB4_8:
	shl.b64 	%rd35, %rd45, 3;
	add.s64 	%rd36, %rd13, %rd35;
	ld.global.u64 	%rd37, [%rd36];
	shl.b64 	%rd38, %rd37, 2;
	add.s64 	%rd39, %rd14, %rd38;
	ld.global.f32 	%f5, [%rd39];
	shl.b64 	%rd40, %rd45, 2;
	add.s64 	%rd41, %rd15, %rd40;
	ld.global.f32 	%f6, [%rd41];
	mul.f32 	%f7, %f5, %f6;
	sub.f32 	%f9, %f9, %f7;
	add.s64 	%rd45, %rd45, %rd23;
	setp.lt.u64 	%p5, %rd45, %rd44;
	@%p5 bra 	$L__BB4_8;
$L__BB4_9:
	st.global.f32 	[%rd2], %f9;
$L__BB4_10:
	ret;

}
	// .globl	_ZN4Dune4Cuda10device_mmvIdEEvPT_PKS2_S5_PKmS7_mmmm
.visible .entry _ZN4Dune4Cuda10device_mmvIdEEvPT_PKS2_S5_PKmS7_mmmm(
	.param .u64 .ptr .align 1 _ZN4Dune4Cuda10device_mmvIdEEvPT_PKS2_S5_PKmS7_mmmm_param_0,
	.param .u64 .ptr .align 1 _ZN4Dune4Cuda10device_mmvIdEEvPT_PKS2_S5_PKmS7_mmmm_param_1,
	.param .u64 .ptr .align 1 _ZN4Dune4Cuda10device_mmvIdEEvPT_PKS2_S5_PKmS7_mmmm_param_2,
	.param .u64 .ptr .align 1 _ZN4Dune4Cuda10device_mmvIdEEvPT_PKS2_S5_PKmS7_mmmm_param_3,
	.param .u64 .ptr .align 1 _ZN4Dune4Cuda10device_mmvIdEEvPT_PKS2_S5_PKmS7_mmmm_param_4,
	.param .u64 _ZN4Dune4Cuda10device_mmvIdEEvPT_PKS2_S5_PKmS7_mmmm_param_5,
	.param .u64 _ZN4Dune4Cuda10device_mmvIdEEvPT_PKS2_S5_PKmS7_mmmm_param_6,
	.param .u64 _ZN4Dune4Cuda10device_mmvIdEEvPT_PKS2_S5_PKmS7_mmmm_param_7,
	.param .u64 _ZN4Dune4Cuda10device_mmvIdEEvPT_PKS2_S5_PKmS7_mmmm_param_8
)
{
	.reg .pred 	%p<6>;
	.reg .b32 	%r<10>;
	.reg .b64 	%rd<45>;
	.reg .b64 	%fd<10>;

	ld.param.u64 	%rd18, [_ZN4Dune4Cuda10device_mmvIdEEvPT_PKS2_S5_PKmS7_mmmm_param_0];
	ld.param.u64 	%rd19, [_ZN4Dune4Cuda10device_mmvIdEEvPT_PKS2_S5_PKmS7_mmmm_param_1];
	ld.param.u64 	%rd20, [_ZN4Dune4Cuda10device_mmvIdEEvPT_PKS2_S5_PKmS7_mmmm_param_2];
	ld.param.u64 	%rd21, [_ZN4Dune4Cuda10device_mmvIdEEvPT_PKS2_S5_PKmS7_mmmm_param_3];
	ld.param.u64 	%rd22, [_ZN4Dune4Cuda10device_mmvIdEEvPT_PKS2_S5_PKmS7_mmmm_param_4];
	ld.param.u64 	%rd26, [_ZN4Dune4Cuda10device_mmvIdEEvPT_PKS2_S5_PKmS7_mmmm_param_5];
	ld.param.u64 	%rd23, [_ZN4Dune4Cuda10device_mmvIdEEvPT_PKS2_S5_PKmS7_mmmm_param_6];
	ld.param.u64 	%rd24, [_ZN4Dune4Cuda10device_mmvIdEEvPT_PKS2_S5_PKmS7_mmmm_param_7];
	ld.param.u64 	%rd43, [_ZN4Dune4Cuda10device_mmvIdEEvPT_PKS2_S5_PKmS7_mmmm_param_8];
	mov.u32 	%r1, %tid.x;
	mov.u32 	%r2, %ntid.x;
	mov.u32 	%r3, %ctaid.x;
	mad.lo.s32 	%r4, %r2, %r3, %r1;
	cvt.u64.u32 	%rd1, %r4;
	setp.le.u64 	%p1, %rd26, %rd1;
	@%p1 bra 	$L__BB5_10;
	cvta.to.global.u64 	%rd27, %rd18;
	shl.b64 	%rd28, %rd1, 3;
	add.s64 	%rd2, %rd27, %rd28;
	ld.global.f64 	%fd9, [%rd2];
	and.b64  	%rd29, %rd23, -4294967296;
	setp.ne.s64 	%p2, %rd29, 0;
	@%p2 bra 	$L__BB5_3;
	cvt.u32.u64 	%r5, %rd23;
	cvt.u32.u64 	%r6, %rd1;
	div.u32 	%r7, %r6, %r5;
	mul.lo.s32 	%r8, %r7, %r5;
	sub.s32 	%r9, %r6, %r8;
	cvt.u64.u32 	%rd41, %r7;
	cvt.u64.u32 	%rd42, %r9;
	bra.uni 	$L__BB5_4;
$L__BB5_3:
	div.u64 	%rd41, %rd1, %rd23;
	mul.lo.s64 	%rd30, %rd41, %rd23;
	sub.s64 	%rd42, %rd1, %rd30;
$L__BB5_4:
	add.s64 	%rd31, %rd24, -1;
	setp.eq.s64 	%p3, %rd41, %rd31;
	cvta.to.global.u64 	%rd32, %rd21;
	shl.b64 	%rd33, %rd41, 3;
	add.s64 	%rd9, %rd32, %rd33;
	@%p3 bra 	$L__BB5_6;
	ld.global.u64 	%rd43, [%rd9+8];
$L__BB5_6:
	ld.global.u64 	%rd34, [%rd9];
	add.s64 	%rd44, %rd34, %rd42;
	setp.ge.u64 	%p4, %rd44, %rd43;
	@%p4 bra 	$L__BB5_9;
	cvta.to.global.u64 	%rd13, %rd22;
	cvta.to.global.u64 	%rd14, %rd19;
	cvta.to.global.u64 	%rd15, %rd20;
$L__BB5_8:
	shl.b64 	%rd35, %rd44, 3;
	add.s64 	%rd36, %rd13, %rd35;
	ld.global.u64 	%rd37, [%rd36];
	shl.b64 	%rd38, %rd37, 3;
	add.s64 	%rd39, %rd14, %rd38;
	ld.global.f64 	%fd5, [%rd39];
	add.s64 	%rd40, %rd15, %rd35;
	ld.global.f64 	%fd6, [%rd40];
	mul.f64 	%fd7, %fd5, %fd6;
	sub.f64 	%fd9, %fd9, %fd7;
	add.s64 	%rd44, %rd44, %rd23;
	setp.lt.u64 	%p5, %rd44, %rd43;
	@%p5 bra 	$L__BB5_8;
$L__BB5_9:
	st.global.f64 	[%rd2], %fd9;
$L__BB5_10:
	ret;

}
	// .globl	_ZN4Dune4Cuda11device_usmvIfEEvT_PS2_PKS2_S5_PKmS7_mmmm
.visible .entry _ZN4Dune4Cuda11device_usmvIfEEvT_PS2_PKS2_S5_PKmS7_mmmm(
	.param .f32 _ZN4Dune4Cuda11device_usmvIfEEvT_PS2_PKS2_S5_PKmS7_mmmm_param_0,
	.param .u64 .ptr .align 1 _ZN4Dune4Cuda11device_usmvIfEEvT_PS2_PKS2_S5_PKmS7_mmmm_param_1,
	.param .u64 .ptr .align 1 _ZN4Dune4Cuda11device_usmvIfEEvT_PS2_PKS2_S5_PKmS7_mmmm_param_2,
	.param .u64 .ptr .align 1 _ZN4Dune4Cuda11device_usmvIfEEvT_PS2_PKS2_S5_PKmS7_mmmm_param_3,
	.param .u64 .ptr .align 1 _ZN4Dune4Cuda11device_usmvIfEEvT_PS2_PKS2_S5_PKmS7_mmmm_param_4,
	.param .u64 .ptr .align 1 _ZN4Dune4Cuda11device_usmvIfEEvT_PS2_PKS2_S5_PKmS7_mmmm_param_5,
	.param .u64 _ZN4Dune4Cuda11device_usmvIfEEvT_PS2_PKS2_S5_PKmS7_mmmm_param_6,
	.param .u64 _ZN4Dune4Cuda11device_usmvIfEEvT_PS2_PKS2_S5_PKmS7_mmmm_param_7,
	.param .u64 _ZN4Dune4Cuda11device_usmvIfEEvT_PS2_PKS2_S5_PKmS7_mmmm_param_8,
	.param .u64 _ZN4Dune4Cuda11device_usmvIfEEvT_PS2_PKS2_S5_PKmS7_mmmm_param_9
)
{
	.reg .pred 	%p<6>;
	.reg .b32 	%r<10>;
	.reg .b32 	%f<11>;
	.reg .b64 	%rd<46>;

	ld.param.f32 	%f5, [_ZN4Dune4Cuda11device_usmvIfEEvT_PS2_PKS2_S5_PKmS7_mmmm_param_0];
	ld.param.u64 	%rd18, [_ZN4Dune4Cuda11device_usmvIfEEvT_PS2_PKS2_S5_PKmS7_mmmm_param_1];
	ld.param.u64 	%rd19, [_ZN4Dune4Cuda11device_usmvIfEEvT_PS2_PKS2_S5_PKmS7_mmmm_param_2];
	ld.param.u64 	%rd20, [_ZN4Dune4Cuda11device_usmvIfEEvT_PS2_PKS2_S5_PKmS7_mmmm_param_3];
	ld.param.u64 	%rd21, [_ZN4Dune4Cuda11device_usmvIfEEvT_PS2_PKS2_S5_PKmS7_mmmm_param_4];
	ld.param.u64 	%rd22, [_ZN4Dune4Cuda11device_usmvIfEEvT_PS2_PKS2_S5_PKmS7_mmmm_param_5];
	ld.param.u64 	%rd26, [_ZN4Dune4Cuda11device_usmvIfEEvT_PS2_PKS2_S5_PKmS7_mmmm_param_6];
	ld.param.u64 	%rd23, [_ZN4Dune4Cuda11device_usmvIfEEvT_PS2_PKS2_S5_PKmS7_mmmm_param_7];
	ld.param.u64 	%rd24, [_ZN4Dune4Cuda11device_usmvIfEEvT_PS2_PKS2_S5_PKmS7_mmmm_param_8];
	ld.param.u64 	%rd44, [_ZN4Dune4Cuda11device_usmvIfEEvT_PS2_PKS2_S5_PKmS7_mmmm_param_9];
	mov.u32 	%r1, %tid.x;
	mov.u32 	%r2, %ntid.x;
	mov.u32 	%r3, %ctaid.x;
	mad.lo.s32 	%r4, %r2, %r3, %r1;
	cvt.u64.u32 	%rd1, %r4;
	setp.le.u64 	%p1, %rd26, %rd1;
	@%p1 bra 	$L__BB6_10;
	cvta.to.global.u64 	%rd27, %rd18;
	shl.b64 	%rd28, %rd1, 2;
	add.s64 	%rd2, %rd27, %rd28;
	ld.global.f32 	%f10, [%rd2];
	and.b64  	%rd29, %rd23, -4294967296;
	setp.ne.s64 	%p2, %rd29, 0;
	@%p2 bra 	$L__BB6_3;
	cvt.u32.u64 	%r5, %rd23;
	cvt.u32.u64 	%r6, %rd1;
	div.u32 	%r7, %r6, %r5;
	mul.lo.s32 	%r8, %r7, %r5;
	sub.s32 	%r9, %r6, %r8;
	cvt.u64.u32 	%rd42, %r7;
	cvt.u64.u32 	%rd43, %r9;
	bra.uni 	$L__BB6_4;
$L__BB6_3:
	div.u64 	%rd42, %rd1, %rd23;
	mul.lo.s64 	%rd30, %rd42, %rd23;
	sub.s64 	%rd43, %rd1, %rd30;
$L__BB6_4:
	add.s64 	%rd31, %rd24, -1;
	setp.eq.s64 	%p3, %rd42, %rd31;
	cvta.to.global.u64 	%rd32, %rd21;
	shl.b64 	%rd33, %rd42, 3;
	add.s64 	%rd9, %rd32, %rd33;
	@%p3 bra 	$L__BB6_6;
	ld.global.u64 	%rd44, [%rd9+8];
$L__BB6_6:
	ld.global.u64 	%rd34, [%rd9];
	add.s64 	%rd45, %rd34, %rd43;
	setp.ge.u64 	%p4, %rd45, %rd44;
	@%p4 bra 	$L__BB6_9;
	cvta.to.global.u64 	%rd13, %rd22;
	cvta.to.global.u64 	%rd14, %rd19;
	cvta.to.global.u64 	%rd15, %rd20;
$L__BB6_8:
	shl.b64 	%rd35, %rd45, 3;
	add.s64 	%rd36, %rd13, %rd35;
	ld.global.u64 	%rd37, [%rd36];
	shl.b64 	%rd38, %rd37, 2;
	add.s64 	%rd39, %rd14, %rd38;
	ld.global.f32 	%f6, [%rd39];
	shl.b64 	%rd40, %rd45, 2;
	add.s64 	%rd41, %rd15, %rd40;
	ld.global.f32 	%f7, [%rd41];
	fma.rn.f32 	%f10, %f6, %f7, %f10;
	add.s64 	%rd45, %rd45, %rd23;
	setp.lt.u64 	%p5, %rd45, %rd44;
	@%p5 bra 	$L__BB6_8;
$L__BB6_9:
	mul.f32 	%f8, %f5, %f10;
	st.global.f32 	[%rd2], %f8;
$L__BB6_10:
	ret;

}
	// .globl	_ZN4Dune4Cuda11device_usmvIdEEvT_PS2_PKS2_S5_PKmS7_mmmm
.visible .entry _ZN4Dune4Cuda11device_usmvIdEEvT_PS2_PKS2_S5_PKmS7_mmmm(
	.param .f64 _ZN4Dune4Cuda11device_usmvIdEEvT_PS2_PKS2_S5_PKmS7_mmmm_param_0,
	.param .u64 .ptr .align 1 _ZN4Dune4Cuda11device_usmvIdEEvT_PS2_PKS2_S5_PKmS7_mmmm_param_1,
	.param .u64 .ptr .align 1 _ZN4Dune4Cuda11device_usmvIdEEvT_PS2_PKS2_S5_PKmS7_mmmm_param_2,
	.param .u64 .ptr .align 1 _ZN4Dune4Cuda11device_usmvIdEEvT_PS2_PKS2_S5_PKmS7_mmmm_param_3,
	.param .u64 .ptr .align 1 _ZN4Dune4Cuda11device_usmvIdEEvT_PS2_PKS2_S5_PKmS7_mmmm_param_4,
	.param .u64 .ptr .align 1 _ZN4Dune4Cuda11device_usmvIdEEvT_PS2_PKS2_S5_PKmS7_mmmm_param_5,
	.param .u64 _ZN4Dune4Cuda11device_usmvIdEEvT_PS2_PKS2_S5_PKmS7_mmmm_param_6,
	.param .u64 _ZN4Dune4Cuda11device_usmvIdEEvT_PS2_PKS2_S5_PKmS7_mmmm_param_7,
	.param .u64 _ZN4Dune4Cuda11device_usmvIdEEvT_PS2_PKS2_S5_PKmS7_mmmm_param_8,
	.param .u64 _ZN4Dune4Cuda11device_usmvIdEEvT_PS2_PKS2_S5_PKmS7_mmmm_param_9
)
{
	.reg .pred 	%p<6>;
	.reg .b32 	%r<10>;
	.reg .b64 	%rd<45>;
	.reg .b64 	%fd<11>;

	ld.param.f64 	%fd5, [_ZN4Dune4Cuda11device_usmvIdEEvT_PS2_PKS2_S5_PKmS7_mmmm_param_0];
	ld.param.u64 	%rd18, [_ZN4Dune4Cuda11device_usmvIdEEvT_PS2_PKS2_S5_PKmS7_mmmm_param_1];
	ld.param.u64 	%rd19, [_ZN4Dune4Cuda11device_usmvIdEEvT_PS2_PKS2_S5_PKmS7_mmmm_param_2];
	ld.param.u64 	%rd20, [_ZN4Dune4Cuda11device_usmvIdEEvT_PS2_PKS2_S5_PKmS7_mmmm_param_3];
	ld.param.u64 	%rd21, [_ZN4Dune4Cuda11device_usmvIdEEvT_PS2_PKS2_S5_PKmS7_mmmm_param_4];
	ld.param.u64 	%rd22, [_ZN4Dune4Cuda11device_usmvIdEEvT_PS2_PKS2_S5_PKmS7_mmmm_param_5];
	ld.param.u64 	%rd26, [_ZN4Dune4Cuda11device_usmvIdEEvT_PS2_PKS2_S5_PKmS7_mmmm_param_6];
	ld.param.u64 	%rd23, [_ZN4Dune4Cuda11device_usmvIdEEvT_PS2_PKS2_S5_PKmS7_mmmm_param_7];
	ld.param.u64 	%rd24, [_ZN4Dune4Cuda11device_usmvIdEEvT_PS2_PKS2_S5_PKmS7_mmmm_param_8];
	ld.param.u64 	%rd43, [_ZN4Dune4Cuda11device_usmvIdEEvT_PS2_PKS2_S5_PKmS7_mmmm_param_9];
	mov.u32 	%r1, %tid.x;
	mov.u32 	%r2, %ntid.x;
	mov.u32 	%r3, %ctaid.x;
	mad.lo.s32 	%r4, %r2, %r3, %r1;
	cvt.u64.u32 	%rd1, %r4;
	setp.le.u64 	%p1, %rd26, %rd1;
	@%p1 bra 	$L__BB7_10;
	cvta.to.global.u64 	%rd27, %rd18;
	shl.b64 	%rd28, %rd1, 3;
	add.s64 	%rd2, %rd27, %rd28;
	ld.global.f64 	%fd10, [%rd2];
	and.b64  	%rd29, %rd23, -4294967296;
	setp.ne.s64 	%p2, %rd29, 0;
	@%p2 bra 	$L__BB7_3;
	cvt.u32.u64 	%r5, %rd23;
	cvt.u32.u64 	%r6, %rd1;
	div.u32 	%r7, %r6, %r5;
	mul.lo.s32 	%r8, %r7, %r5;
	sub.s32 	%r9, %r6, %r8;
	cvt.u64.u32 	%rd41, %r7;
	cvt.u64.u32 	%rd42, %r9;
	bra.uni 	$L__BB7_4;
$L__BB7_3:
	div.u64 	%rd41, %rd1, %rd23;
	mul.lo.s64 	%rd30, %rd41, %rd23;
	sub.s64 	%rd42, %rd1, %rd30;
$L__BB7_4:
	add.s64 	%rd31, %rd24, -1;
	setp.eq.s64 	%p3, %rd41, %rd31;
	cvta.to.global.u64 	%rd32, %rd21;
	shl.b64 	%rd33, %rd41, 3;
	add.s64 	%rd9, %rd32, %rd33;
	@%p3 bra 	$L__BB7_6;
	ld.global.u64 	%rd43, [%rd9+8];
$L__BB7_6:
	ld.global.u64 	%rd34, [%rd9];
	add.s64 	%rd44, %rd34, %rd42;
	setp.ge.u64 	%p4, %rd44, %rd43;
	@%p4 bra 	$L__BB7_9;
	cvta.to.global.u64 	%rd13, %rd22;
	cvta.to.global.u64 	%rd14, %rd19;
	cvta.to.global.u64 	%rd15, %rd20;
$L__BB7_8:
	shl.b64 	%rd35, %rd44, 3;
	add.s64 	%rd36, %rd13, %rd35;
	ld.global.u64 	%rd37, [%rd36];
	shl.b64 	%rd38, %rd37, 3;
	add.s64 	%rd39, %rd14, %rd38;
	ld.global.f64 	%fd6, [%rd39];
	add.s64 	%rd40, %rd15, %rd35;
	ld.global.f64 	%fd7, [%rd40];
	fma.rn.f64 	%fd10, %fd6, %fd7, %fd10;
	add.s64 	%rd44, %rd44, %rd23;
	setp.lt.u64 	%p5, %rd44, %rd43;
	@%p5 bra 	$L__BB7_8;
$L__BB7_9:
	mul.f64 	%fd8, %fd5, %fd10;
	st.global.f64 	[%rd2], %fd8;
$L__BB7_10:
	ret;

}


// ===== COMPILED SASS (sm_100) =====

	.target	sm_100

	.elftype	@"ET_EXEC"


//--------------------- .note.nv.tkinfo           --------------------------
	.section	.note.nv.tkinfo,"",@"SHT_NOTE"
	.sectionflags	@"SHF_NOTE_NV_TKINFO"
	.tkinfo
        /*0018*/ 	.word	0x00000002
        /*0030*/ 	.string	""
        /*0030*/ 	.string	"ptxas"
        /*0030*/ 	.string	"Cuda compilation tools, release 13.0, V13.0.88"
        /*0030*/ 	.string	"Build cuda_13.0.r13.0/compiler.36424714_0"
        /*0030*/ 	.string	"-arch sm_100 -m 64 "



//--------------------- .note.nv.cuinfo           --------------------------
	.section	.note.nv.cuinfo,"",@"SHT_NOTE"
	.sectionflags	@"SHF_NOTE_NV_CUINFO"
        /*0018*/ 	.short	0x0002
        /*001a*/ 	.short	0x0064
        /*001c*/ 	.short	0x0082
	.zero		2


//--------------------- .nv.info                  --------------------------
	.section	.nv.info,"",@"SHT_CUDA_INFO"
	.align	4


	//----- nvinfo : EIATTR_REGCOUNT
	.align		4
        /*0000*/ 	.byte	0x04, 0x2f
        /*0002*/ 	.short	(.L_1 - .L_0)
	.align		4
.L_0:
        /*0004*/ 	.word	index@(_ZN4Dune4Cuda9device_mvIfEEvPT_PKS2_S5_PKmS7_mmmm)
        /*0008*/ 	.word	0x00000014


	//----- nvinfo : EIATTR_FRAME_SIZE
	.align		4
.L_1:
        /*000c*/ 	.byte	0x04, 0x11
        /*000e*/ 	.short	(.L_3 - .L_2)
	.align		4
.L_2:
        /*0010*/ 	.word	index@($__internal_7_$__cuda_sm20_div_u64)
        /*0014*/ 	.word	0x00000000


	//----- nvinfo : EIATTR_FRAME_SIZE
	.align		4
.L_3:
        /*0018*/ 	.byte	0x04, 0x11
        /*001a*/ 	.short	(.L_5 - .L_4)
	.align		4
.L_4:
        /*001c*/ 	.word	index@(_ZN4Dune4Cuda9device_mvIfEEvPT_PKS2_S5_PKmS7_mmmm)
        /*0020*/ 	.word	0x00000000


	//----- nvinfo : EIATTR_REGCOUNT
	.align		4
.L_5:
        /*0024*/ 	.byte	0x04, 0x2f
        /*0026*/ 	.short	(.L_7 - .L_6)
	.align		4
.L_6:
        /*0028*/ 	.word	index@(_ZN4Dune4Cuda9device_mvIdEEvPT_PKS2_S5_PKmS7_mmmm)
        /*002c*/ 	.word	0x00000014


	//----- nvinfo : EIATTR_FRAME_SIZE
	.align		4
.L_7:
        /*0030*/ 	.byte	0x04, 0x11
        /*0032*/ 	.short	(.L_9 - .L_8)
	.align		4
.L_8:
        /*0034*/ 	.word	index@($__internal_6_$__cuda_sm20_div_u64)
        /*0038*/ 	.word	0x00000000


	//----- nvinfo : EIATTR_FRAME_SIZE
	.align		4
.L_9:
        /*003c*/ 	.byte	0x04, 0x11
        /*003e*/ 	.short	(.L_11 - .L_10)
	.align		4
.L_10:
        /*0040*/ 	.word	index@(_ZN4Dune4Cuda9device_mvIdEEvPT_PKS2_S5_PKmS7_mmmm)
        /*0044*/ 	.word	0x00000000


	//----- nvinfo : EIATTR_REGCOUNT
	.align		4
.L_11:
        /*0048*/ 	.byte	0x04, 0x2f
        /*004a*/ 	.short	(.L_13 - .L_12)
	.align		4
.L_12:
        /*004c*/ 	.word	index@(_ZN4Dune4Cuda10device_umvIfEEvPT_PKS2_S5_PKmS7_mmmm)
        /*0050*/ 	.word	0x00000018


	//----- nvinfo : EIATTR_FRAME_SIZE
	.align		4
.L_13:
        /*0054*/ 	.byte	0x04, 0x11
        /*0056*/ 	.short	(.L_15 - .L_14)
	.align		4
.L_14:
        /*0058*/ 	.word	index@($__internal_5_$__cuda_sm20_div_u64)
        /*005c*/ 	.word	0x00000000


	//----- nvinfo : EIATTR_FRAME_SIZE
	.align		4
.L_15:
        /*0060*/ 	.byte	0x04, 0x11
        /*0062*/ 	.short	(.L_17 - .L_16)
	.align		4
.L_16:
        /*0064*/ 	.word	index@(_ZN4Dune4Cuda10device_umvIfEEvPT_PKS2_S5_PKmS7_mmmm)
        /*0068*/ 	.word	0x00000000


	//----- nvinfo : EIATTR_REGCOUNT
	.align		4
.L_17:
        /*006c*/ 	.byte	0x04, 0x2f
        /*006e*/ 	.short	(.L_19 - .L_18)
	.align		4
.L_18:
        /*0070*/ 	.word	index@(_ZN4Dune4Cuda10device_umvIdEEvPT_PKS2_S5_PKmS7_mmmm)
        /*0074*/ 	.word	0x00000018


	//----- nvinfo : EIATTR_FRAME_SIZE
	.align		4
.L_19:
        /*0078*/ 	.byte	0x04, 0x11
        /*007a*/ 	.short	(.L_21 - .L_20)
	.align		4
.L_20:
        /*007c*/ 	.word	index@($__internal_4_$__cuda_sm20_div_u64)
        /*0080*/ 	.word	0x00000000


	//----- nvinfo : EIATTR_FRAME_SIZE
	.align		4
.L_21:
        /*0084*/ 	.byte	0x04, 0x11
        /*0086*/ 	.short	(.L_23 - .L_22)
	.align		4
.L_22:
        /*0088*/ 	.word	index@(_ZN4Dune4Cuda10device_umvIdEEvPT_PKS2_S5_PKmS7_mmmm)
        /*008c*/ 	.word	0x00000000


	//----- nvinfo : EIATTR_REGCOUNT
	.align		4
.L_23:
        /*0090*/ 	.byte	0x04, 0x2f
        /*0092*/ 	.short	(.L_25 - .L_24)
	.align		4
.L_24:
        /*0094*/ 	.word	index@(_ZN4Dune4Cuda10device_mmvIfEEvPT_PKS2_S5_PKmS7_mmmm)
        /*0098*/ 	.word	0x00000018


	//----- nvinfo : EIATTR_FRAME_SIZE
	.align		4
.L_25:
        /*009c*/ 	.byte	0x04, 0x11
        /*009e*/ 	.short	(.L_27 - .L_26)
	.align		4
.L_26:
        /*00a0*/ 	.word	index@($__internal_3_$__cuda_sm20_div_u64)
        /*00a4*/ 	.word	0x00000000


	//----- nvinfo : EIATTR_FRAME_SIZE
	.align		4
.L_27:
        /*00a8*/ 	.byte	0x04, 0x11
        /*00aa*/ 	.short	(.L_29 - .L_28)
	.align		4
.L_28:
        /*00ac*/ 	.word	index@(_ZN4Dune4Cuda10device_mmvIfEEvPT_PKS2_S5_PKmS7_mmmm)
        /*00b0*/ 	.word	0x00000000


	//----- nvinfo : EIATTR_REGCOUNT
	.align		4
.L_29:
        /*00b4*/ 	.byte	0x04, 0x2f
        /*00b6*/ 	.short	(.L_31 - .L_30)
	.align		4
.L_30:
        /*00b8*/ 	.word	index@(_ZN4Dune4Cuda10device_mmvIdEEvPT_PKS2_S5_PKmS7_mmmm)
        /*00bc*/ 	.word	0x00000018


	//----- nvinfo : EIATTR_FRAME_SIZE
	.align		4
.L_31:
        /*00c0*/ 	.byte	0x04, 0x11
        /*00c2*/ 	.short	(.L_33 - .L_32)
	.align		4
.L_32:
        /*00c4*/ 	.word	index@($__internal_2_$__cuda_sm20_div_u64)
        /*00c8*/ 	.word	0x00000000


	//----- nvinfo : EIATTR_FRAME_SIZE
	.align		4
.L_33:
        /*00cc*/ 	.byte	0x04, 0x11
        /*00ce*/ 	.short	(.L_35 - .L_34)
	.align		4
.L_34:
        /*00d0*/ 	.word	index@(_ZN4Dune4Cuda10device_mmvIdEEvPT_PKS2_S5_PKmS7_mmmm)
        /*00d4*/ 	.word	0x00000000


	//----- nvinfo : EIATTR_REGCOUNT
	.align		4
.L_35:
        /*00d8*/ 	.byte	0x04, 0x2f
        /*00da*/ 	.short	(.L_37 - .L_36)
	.align		4
.L_36:
        /*00dc*/ 	.word	index@(_ZN4Dune4Cuda11device_usmvIfEEvT_PS2_PKS2_S5_PKmS7_mmmm)
        /*00e0*/ 	.word	0x00000018


	//----- nvinfo : EIATTR_FRAME_SIZE
	.align		4
.L_37:
        /*00e4*/ 	.byte	0x04, 0x11
        /*00e6*/ 	.short	(.L_39 - .L_38)
	.align		4
.L_38:
        /*00e8*/ 	.word	index@($__internal_1_$__cuda_sm20_div_u64)
        /*00ec*/ 	.word	0x00000000


	//----- nvinfo : EIATTR_FRAME_SIZE
	.align		4
.L_39:
        /*00f0*/ 	.byte	0x04, 0x11
        /*00f2*/ 	.short	(.L_41 - .L_40)
	.align		4
.L_40:
        /*00f4*/ 	.word	index@(_ZN4Dune4Cuda11device_usmvIfEEvT_PS2_PKS2_S5_PKmS7_mmmm)
        /*00f8*/ 	.word	0x00000000


	//----- nvinfo : EIATTR_REGCOUNT
	.align		4
.L_41:
        /*00fc*/ 	.byte	0x04, 0x2f
        /*00fe*/ 	.short	(.L_43 - .L_42)
	.align		4
.L_42:
        /*0100*/ 	.word	index@(_ZN4Dune4Cuda11device_usmvIdEEvT_PS2_PKS2_S5_PKmS7_mmmm)
        /*0104*/ 	.word	0x00000018


	//----- nvinfo : EIATTR_FRAME_SIZE
	.align		4
.L_43:
        /*0108*/ 	.byte	0x04, 0x11
        /*010a*/ 	.short	(.L_45 - .L_44)
	.align		4
.L_44:
        /*010c*/ 	.word	index@($__internal_0_$__cuda_sm20_div_u64)
        /*0110*/ 	.word	0x00000000


	//----- nvinfo : EIATTR_FRAME_SIZE
	.align		4
.L_45:
        /*0114*/ 	.byte	0x04, 0x11
        /*0116*/ 	.short	(.L_47 - .L_46)
	.align		4
.L_46:
        /*0118*/ 	.word	index@(_ZN4Dune4Cuda11device_usmvIdEEvT_PS2_PKS2_S5_PKmS7_mmmm)
        /*011c*/ 	.word	0x00000000


	//----- nvinfo : EIATTR_MIN_STACK_SIZE
	.align		4
.L_47:
        /*0120*/ 	.byte	0x04, 0x12
        /*0122*/ 	.short	(.L_49 - .L_48)
	.align		4
.L_48:
        /*0124*/ 	.word	index@(_ZN4Dune4Cuda11device_usmvIdEEvT_PS2_PKS2_S5_PKmS7_mmmm)
        /*0128*/ 	.word	0x00000000


	//----- nvinfo : EIATTR_MIN_STACK_SIZE
	.align		4
.L_49:
        /*012c*/ 	.byte	0x04, 0x12
        /*012e*/ 	.short	(.L_51 - .L_50)
	.align		4
.L_50:
        /*0130*/ 	.word	index@(_ZN4Dune4Cuda11device_usmvIfEEvT_PS2_PKS2_S5_PKmS7_mmmm)
        /*0134*/ 	.word	0x00000000


	//----- nvinfo : EIATTR_MIN_STACK_SIZE
	.align		4
.L_51:
        /*0138*/ 	.byte	0x04, 0x12
        /*013a*/ 	.short	(.L_53 - .L_52)
	.align		4
.L_52:
        /*013c*/ 	.word	index@(_ZN4Dune4Cuda10device_mmvIdEEvPT_PKS2_S5_PKmS7_mmmm)
        /*0140*/ 	.word	0x00000000


	//----- nvinfo : EIATTR_MIN_STACK_SIZE
	.align		4
.L_53:
        /*0144*/ 	.byte	0x04, 0x12
        /*0146*/ 	.short	(.L_55 - .L_54)
	.align		4
.L_54:
        /*0148*/ 	.word	index@(_ZN4Dune4Cuda10device_mmvIfEEvPT_PKS2_S5_PKmS7_mmmm)
        /*014c*/ 	.word	0x00000000


	//----- nvinfo : EIATTR_MIN_STACK_SIZE
	.align		4
.L_55:
        /*0150*/ 	.byte	0x04, 0x12
        /*0152*/ 	.short	(.L_57 - .L_56)
	.align		4
.L_56:
        /*0154*/ 	.word	index@(_ZN4Dune4Cuda10device_umvIdEEvPT_PKS2_S5_PKmS7_mmmm)
        /*0158*/ 	.word	0x00000000


	//----- nvinfo : EIATTR_MIN_STACK_SIZE
	.align		4
.L_57:
        /*015c*/ 	.byte	0x04, 0x12
        /*015e*/ 	.short	(.L_59 - .L_58)
	.align		4
.L_58:
        /*0160*/ 	.word	index@(_ZN4Dune4Cuda10device_umvIfEEvPT_PKS2_S5_PKmS7_mmmm)
        /*0164*/ 	.word	0x00000000


	//----- nvinfo : EIATTR_MIN_STACK_SIZE
	.align		4
.L_59:
        /*0168*/ 	.byte	0x04, 0x12
        /*016a*/ 	.short	(.L_61 - .L_60)
	.align		4
.L_60:
        /*016c*/ 	.word	index@(_ZN4Dune4Cuda9device_mvIdEEvPT_PKS2_S5_PKmS7_mmmm)
        /*0170*/ 	.word	0x00000000


	//----- nvinfo : EIATTR_MIN_STACK_SIZE
	.align		4
.L_61:
        /*0174*/ 	.byte	0x04, 0x12
        /*0176*/ 	.short	(.L_63 - .L_62)
	.align		4
.L_62:
        /*0178*/ 	.word	index@(_ZN4Dune4Cuda9device_mvIfEEvPT_PKS2_S5_PKmS7_mmmm)
        /*017c*/ 	.word	0x00000000
.L_63:


//--------------------- .nv.compat                --------------------------
	.section	.nv.compat,"",@"SHT_CUDA_COMPAT_INFO"
	.align	4
        /*0000*/ 	.byte	0x02, 0x09, 0x00, 0x00, 0x02, 0x02, 0x01, 0x00, 0x02, 0x05, 0x05, 0x00, 0x03, 0x07, 0x01, 0x01
        /*0010*/ 	.byte	0x02, 0x03, 0x00, 0x00, 0x02, 0x06, 0x01, 0x00, 0x04, 0x0b, 0x08, 0x00, 0x01, 0x00, 0x00, 0x00
        /*0020*/ 	.byte	0x00, 0x00, 0x00, 0x00


//--------------------- .nv.info._ZN4Dune4Cuda11device_usmvIdEEvT_PS2_PKS2_S5_PKmS7_mmmm --------------------------
	.section	.nv.info._ZN4Dune4Cuda11device_usmvIdEEvT_PS2_PKS2_S5_PKmS7_mmmm,"",@"SHT_CUDA_INFO"
	.sectionflags	@""
	.align	4


	//----- nvinfo : EIATTR_CUDA_API_VERSION
	.align		4
        /*0000*/ 	.byte	0x04, 0x37
        /*0002*/ 	.short	(.L_65 - .L_64)
.L_64:
        /*0004*/ 	.word	0x00000082


	//----- nvinfo : EIATTR_KPARAM_INFO
	.align		4
.L_65:
        /*0008*/ 	.byte	0x04, 0x17
        /*000a*/ 	.short	(.L_67 - .L_66)
.L_66:
        /*000c*/ 	.word	0x00000000
        /*0010*/ 	.short	0x0009
        /*0012*/ 	.short	0x0048
        /*0014*/ 	.byte	0x00, 0xf0, 0x21, 0x00


	//----- nvinfo : EIATTR_KPARAM_INFO
	.align		4
.L_67:
        /*0018*/ 	.byte	0x04, 0x17
        /*001a*/ 	.short	(.L_69 - .L_68)
.L_68:
        /*001c*/ 	.word	0x00000000
        /*0020*/ 	.short	0x0008
        /*0022*/ 	.short	0x0040
        /*0024*/ 	.byte	0x00, 0xf0, 0x21, 0x00


	//----- nvinfo : EIATTR_KPARAM_INFO
	.align		4
.L_69:
        /*0028*/ 	.byte	0x04, 0x17
        /*002a*/ 	.short	(.L_71 - .L_70)
.L_70:
        /*002c*/ 	.word	0x00000000
        /*0030*/ 	.short	0x0007
        /*0032*/ 	.short	0x0038
        /*0034*/ 	.byte	0x00, 0xf0, 0x21, 0x00


	//----- nvinfo : EIATTR_KPARAM_INFO
	.align		4
.L_71:
        /*0038*/ 	.byte	0x04, 0x17
        /*003a*/ 	.short	(.L_73 - .L_72)
.L_72:
        /*003c*/ 	.word	0x00000000
        /*0040*/ 	.short	0x0006
        /*0042*/ 	.short	0x0030
        /*0044*/ 	.byte	0x00, 0xf0, 0x21, 0x00


	//----- nvinfo : EIATTR_KPARAM_INFO
	.align		4
.L_73:
        /*0048*/ 	.byte	0x04, 0x17
        /*004a*/ 	.short	(.L_75 - .L_74)
.L_74:
        /*004c*/ 	.word	0x00000000
        /*0050*/ 	.short	0x0005
        /*0052*/ 	.short	0x0028
        /*0054*/ 	.byte	0x00, 0xf5, 0x21, 0x00


	//----- nvinfo : EIATTR_KPARAM_INFO
	.align		4
.L_75:
        /*0058*/ 	.byte	0x04, 0x17
        /*005a*/ 	.short	(.L_77 - .L_76)
.L_76:
        /*005c*/ 	.word	0x00000000
        /*0060*/ 	.short	0x0004
        /*0062*/ 	.short	0x0020
        /*0064*/ 	.byte	0x00, 0xf5, 0x21, 0x00


	//----- nvinfo : EIATTR_KPARAM_INFO
	.align		4
.L_77:
        /*0068*/ 	.byte	0x04, 0x17
        /*006a*/ 	.short	(.L_79 - .L_78)
.L_78:
        /*006c*/ 	.word	0x00000000
        /*0070*/ 	.short	0x0003
        /*0072*/ 	.short	0x0018
        /*0074*/ 	.byte	0x00, 0xf5, 0x21, 0x00


	//----- nvinfo : EIATTR_KPARAM_INFO
	.align		4
.L_79:
        /*0078*/ 	.byte	0x04, 0x17
        /*007a*/ 	.short	(.L_81 - .L_80)
.L_80:
        /*007c*/ 	.word	0x00000000
        /*0080*/ 	.short	0x0002
        /*0082*/ 	.short	0x0010
        /*0084*/ 	.byte	0x00, 0xf5, 0x21, 0x00


	//----- nvinfo : EIATTR_KPARAM_INFO
	.align		4
.L_81:
        /*0088*/ 	.byte	0x04, 0x17
        /*008a*/ 	.short	(.L_83 - .L_82)
.L_82:
        /*008c*/ 	.word	0x00000000
        /*0090*/ 	.short	0x0001
        /*0092*/ 	.short	0x0008
        /*0094*/ 	.byte	0x00, 0xf5, 0x21, 0x00


	//----- nvinfo : EIATTR_KPARAM_INFO
	.align		4
.L_83:
        /*0098*/ 	.byte	0x04, 0x17
        /*009a*/ 	.short	(.L_85 - .L_84)
.L_84:
        /*009c*/ 	.word	0x00000000
        /*00a0*/ 	.short	0x0000
        /*00a2*/ 	.short	0x0000
        /*00a4*/ 	.byte	0x00, 0xf0, 0x21, 0x00


	//----- nvinfo : EIATTR_SPARSE_MMA_MASK
	.align		4
.L_85:
        /*00a8*/ 	.byte	0x03, 0x50
        /*00aa*/ 	.short	0x0000


	//----- nvinfo : EIATTR_MAXREG_COUNT
	.align		4
        /*00ac*/ 	.byte	0x03, 0x1b
        /*00ae*/ 	.short	0x00ff


	//----- nvinfo : EIATTR_MERCURY_ISA_VERSION
	.align		4
        /*00b0*/ 	.byte	0x03, 0x5f
        /*00b2*/ 	.short	0x0101


	//----- nvinfo : EIATTR_VRC_CTA_INIT_COUNT
	.align		4
        /*00b4*/ 	.byte	0x02, 0x4a
	.zero		1
	.zero		1


	//----- nvinfo : EIATTR_EXIT_INSTR_OFFSETS
	.align		4
        /*00b8*/ 	.byte	0x04, 0x1c
        /*00ba*/ 	.short	(.L_87 - .L_86)


	//   ....[0]....
.L_86:
        /*00bc*/ 	.word	0x00000080


	//   ....[1]....
        /*00c0*/ 	.word	0x00000610


	//----- nvinfo : EIATTR_CRS_STACK_SIZE
	.align		4
.L_87:
        /*00c4*/ 	.byte	0x04, 0x1e
        /*00c6*/ 	.short	(.L_89 - .L_88)
.L_88:
        /*00c8*/ 	.word	0x00000000


	//----- nvinfo : EIATTR_CBANK_PARAM_SIZE
	.align		4
.L_89:
        /*00cc*/ 	.byte	0x03, 0x19
        /*00ce*/ 	.short	0x0050


	//----- nvinfo : EIATTR_PARAM_CBANK
	.align		4
        /*00d0*/ 	.byte	0x04, 0x0a
        /*00d2*/ 	.short	(.L_91 - .L_90)
	.align		4
.L_90:
        /*00d4*/ 	.word	index@(.nv.constant0._ZN4Dune4Cuda11device_usmvIdEEvT_PS2_PKS2_S5_PKmS7_mmmm)
        /*00d8*/ 	.short	0x0380
        /*00da*/ 	.short	0x0050


	//----- nvinfo : EIATTR_SW_WAR
	.align		4
.L_91:
        /*00dc*/ 	.byte	0x04, 0x36
        /*00de*/ 	.short	(.L_93 - .L_92)
.L_92:
        /*00e0*/ 	.word	0x00000008
.L_93:


//--------------------- .nv.info._ZN4Dune4Cuda11device_usmvIfEEvT_PS2_PKS2_S5_PKmS7_mmmm --------------------------
	.section	.nv.info._ZN4Dune4Cuda11device_usmvIfEEvT_PS2_PKS2_S5_PKmS7_mmmm,"",@"SHT_CUDA_INFO"
	.sectionflags	@""
	.align	4


	//----- nvinfo : EIATTR_CUDA_API_VERSION
	.align		4
        /*0000*/ 	.byte	0x04, 0x37
        /*0002*/ 	.short	(.L_95 - .L_94)
.L_94:
        /*0004*/ 	.word	0x00000082


	//----- nvinfo : EIATTR_KPARAM_INFO
	.align		4
.L_95:
        /*0008*/ 	.byte	0x04, 0x17
        /*000a*/ 	.short	(.L_97 - .L_96)
.L_96:
        /*000c*/ 	.word	0x00000000
        /*0010*/ 	.short	0x0009
        /*0012*/ 	.short	0x0048
        /*0014*/ 	.byte	0x00, 0xf0, 0x21, 0x00


	//----- nvinfo : EIATTR_KPARAM_INFO
	.align		4
.L_97:
        /*0018*/ 	.byte	0x04, 0x17
        /*001a*/ 	.short	(.L_99 - .L_98)
.L_98:
        /*001c*/ 	.word	0x00000000
        /*0020*/ 	.short	0x0008
        /*0022*/ 	.short	0x0040
        /*0024*/ 	.byte	0x00, 0xf0, 0x21, 0x00


	//----- nvinfo : EIATTR_KPARAM_INFO
	.align		4
.L_99:
        /*0028*/ 	.byte	0x04, 0x17
        /*002a*/ 	.short	(.L_101 - .L_100)
.L_100:
        /*002c*/ 	.word	0x00000000
        /*0030*/ 	.short	0x0007
        /*0032*/ 	.short	0x0038
        /*0034*/ 	.byte	0x00, 0xf0, 0x21, 0x00


	//----- nvinfo : EIATTR_KPARAM_INFO
	.align		4
.L_101:
        /*0038*/ 	.byte	0x04, 0x17
        /*003a*/ 	.short	(.L_103 - .L_102)
.L_102:
        /*003c*/ 	.word	0x00000000
        /*0040*/ 	.short	0x0006
        /*0042*/ 	.short	0x0030
        /*0044*/ 	.byte	0x00, 0xf0, 0x21, 0x00


	//----- nvinfo : EIATTR_KPARAM_INFO
	.align		4
.L_103:
        /*0048*/ 	.byte	0x04, 0x17
        /*004a*/ 	.short	(.L_105 - .L_104)
.L_104:
        /*004c*/ 	.word	0x00000000
        /*0050*/ 	.short	0x0005
        /*0052*/ 	.short	0x0028
        /*0054*/ 	.byte	0x00, 0xf5, 0x21, 0x00


	//----- nvinfo : EIATTR_KPARAM_INFO
	.align		4
.L_105:
        /*0058*/ 	.byte	0x04, 0x17
        /*005a*/ 	.short	(.L_107 - .L_106)
.L_106:
        /*005c*/ 	.word	0x00000000
        /*0060*/ 	.short	0x0004
        /*0062*/ 	.short	0x0020
        /*0064*/ 	.byte	0x00, 0xf5, 0x21, 0x00


	//----- nvinfo : EIATTR_KPARAM_INFO
	.align		4
.L_107:
        /*0068*/ 	.byte	0x04, 0x17
        /*006a*/ 	.short	(.L_109 - .L_108)
.L_108:
        /*006c*/ 	.word	0x00000000
        /*0070*/ 	.short	0x0003
        /*0072*/ 	.short	0x0018
        /*0074*/ 	.byte	0x00, 0xf5, 0x21, 0x00


	//----- nvinfo : EIATTR_KPARAM_INFO
	.align		4
.L_109:
        /*0078*/ 	.byte	0x04, 0x17
        /*007a*/ 	.short	(.L_111 - .L_110)
.L_110:
        /*007c*/ 	.word	0x00000000
        /*0080*/ 	.short	0x0002
        /*0082*/ 	.short	0x0010
        /*0084*/ 	.byte	0x00, 0xf5, 0x21, 0x00


	//----- nvinfo : EIATTR_KPARAM_INFO
	.align		4
.L_111:
        /*0088*/ 	.byte	0x04, 0x17
        /*008a*/ 	.short	(.L_113 - .L_112)
.L_112:
        /*008c*/ 	.word	0x00000000
        /*0090*/ 	.short	0x0001
        /*0092*/ 	.short	0x0008
        /*0094*/ 	.byte	0x00, 0xf5, 0x21, 0x00


	//----- nvinfo : EIATTR_KPARAM_INFO
	.align		4
.L_113:
        /*0098*/ 	.byte	0x04, 0x17
        /*009a*/ 	.short	(.L_115 - .L_114)
.L_114:
        /*009c*/ 	.word	0x00000000
        /*00a0*/ 	.short	0x0000
        /*00a2*/ 	.short	0x0000
        /*00a4*/ 	.byte	0x00, 0xf0, 0x11, 0x00


	//----- nvinfo : EIATTR_SPARSE_MMA_MASK
	.align		4
.L_115:
        /*00a8*/ 	.byte	0x03, 0x50
        /*00aa*/ 	.short	0x0000


	//----- nvinfo : EIATTR_MAXREG_COUNT
	.align		4
        /*00ac*/ 	.byte	0x03, 0x1b
        /*00ae*/ 	.short	0x00ff


	//----- nvinfo : EIATTR_MERCURY_ISA_VERSION
	.align		4
        /*00b0*/ 	.byte	0x03, 0x5f
        /*00b2*/ 	.short	0x0101


	//----- nvinfo : EIATTR_VRC_CTA_INIT_COUNT
	.align		4
        /*00b4*/ 	.byte	0x02, 0x4a
	.zero		1
	.zero		1


	//----- nvinfo : EIATTR_EXIT_INSTR_OFFSETS
	.align		4
        /*00b8*/ 	.byte	0x04, 0x1c
        /*00ba*/ 	.short	(.L_117 - .L_116)


	//   ....[0]....
.L_116:
        /*00bc*/ 	.word	0x00000080


	//   ....[1]....
        /*00c0*/ 	.word	0x000005f0


	//----- nvinfo : EIATTR_CRS_STACK_SIZE
	.align		4
.L_117:
        /*00c4*/ 	.byte	0x04, 0x1e
        /*00c6*/ 	.short	(.L_119 - .L_118)
.L_118:
        /*00c8*/ 	.word	0x00000000


	//----- nvinfo : EIATTR_CBANK_PARAM_SIZE
	.align		4
.L_119:
        /*00cc*/ 	.byte	0x03, 0x19
        /*00ce*/ 	.short	0x0050


	//----- nvinfo : EIATTR_PARAM_CBANK
	.align		4
        /*00d0*/ 	.byte	0x04, 0x0a
        /*00d2*/ 	.short	(.L_121 - .L_120)
	.align		4
.L_120:
        /*00d4*/ 	.word	index@(.nv.constant0._ZN4Dune4Cuda11device_usmvIfEEvT_PS2_PKS2_S5_PKmS7_mmmm)
        /*00d8*/ 	.short	0x0380
        /*00da*/ 	.short	0x0050


	//----- nvinfo : EIATTR_SW_WAR
	.align		4
.L_121:
        /*00dc*/ 	.byte	0x04, 0x36
        /*00de*/ 	.short	(.L_123 - .L_122)
.L_122:
        /*00e0*/ 	.word	0x00000008
.L_123:


//--------------------- .nv.info._ZN4Dune4Cuda10device_mmvIdEEvPT_PKS2_S5_PKmS7_mmmm --------------------------
	.section	.nv.info._ZN4Dune4Cuda10device_mmvIdEEvPT_PKS2_S5_PKmS7_mmmm,"",@"SHT_CUDA_INFO"
	.sectionflags	@""
	.align	4


	//----- nvinfo : EIATTR_CUDA_API_VERSION
	.align		4
        /*0000*/ 	.byte	0x04, 0x37
        /*0002*/ 	.short	(.L_125 - .L_124)
.L_124:
        /*0004*/ 	.word	0x00000082


	//----- nvinfo : EIATTR_KPARAM_INFO
	.align		4
.L_125:
        /*0008*/ 	.byte	0x04, 0x17
        /*000a*/ 	.short	(.L_127 - .L_126)
.L_126:
        /*000c*/ 	.word	0x00000000
        /*0010*/ 	.short	0x0008
        /*0012*/ 	.short	0x0040
        /*0014*/ 	.byte	0x00, 0xf0, 0x21, 0x00


	//----- nvinfo : EIATTR_KPARAM_INFO
	.align		4
.L_127:
        /*0018*/ 	.byte	0x04, 0x17
        /*001a*/ 	.short	(.L_129 - .L_128)
.L_128:
        /*001c*/ 	.word	0x00000000
        /*0020*/ 	.short	0x0007
        /*0022*/ 	.short	0x0038
        /*0024*/ 	.byte	0x00, 0xf0, 0x21, 0x00


	//----- nvinfo : EIATTR_KPARAM_INFO
	.align		4
.L_129:
        /*0028*/ 	.byte	0x04, 0x17
        /*002a*/ 	.short	(.L_131 - .L_130)
.L_130:
        /*002c*/ 	.word	0x00000000
        /*0030*/ 	.short	0x0006
        /*0032*/ 	.short	0x0030
        /*0034*/ 	.byte	0x00, 0xf0, 0x21, 0x00


	//----- nvinfo : EIATTR_KPARAM_INFO
	.align		4
.L_131:
        /*0038*/ 	.byte	0x04, 0x17
        /*003a*/ 	.short	(.L_133 - .L_132)
.L_132:
        /*003c*/ 	.word	0x00000000
        /*0040*/ 	.short	0x0005
        /*0042*/ 	.short	0x0028
        /*0044*/ 	.byte	0x00, 0xf0, 0x21, 0x00


	//----- nvinfo : EIATTR_KPARAM_INFO
	.align		4
.L_133:
        /*0048*/ 	.byte	0x04, 0x17
        /*004a*/ 	.short	(.L_135 - .L_134)
.L_134:
        /*004c*/ 	.word	0x00000000
        /*0050*/ 	.short	0x0004
        /*0052*/ 	.short	0x0020
        /*0054*/ 	.byte	0x00, 0xf5, 0x21, 0x00


	//----- nvinfo : EIATTR_KPARAM_INFO
	.align		4
.L_135:
        /*0058*/ 	.byte	0x04, 0x17
        /*005a*/ 	.short	(.L_137 - .L_136)
.L_136:
        /*005c*/ 	.word	0x00000000
        /*0060*/ 	.short	0x0003
        /*0062*/ 	.short	0x0018
        /*0064*/ 	.byte	0x00, 0xf5, 0x21, 0x00


	//----- nvinfo : EIATTR_KPARAM_INFO
	.align		4
.L_137:
        /*0068*/ 	.byte	0x04, 0x17
        /*006a*/ 	.short	(.L_139 - .L_138)
.L_138:
        /*006c*/ 	.word	0x00000000
        /*0070*/ 	.short	0x0002
        /*0072*/ 	.short	0x0010
        /*0074*/ 	.byte	0x00, 0xf5, 0x21, 0x00


	//----- nvinfo : EIATTR_KPARAM_INFO
	.align		4
.L_139:
        /*0078*/ 	.byte	0x04, 0x17
        /*007a*/ 	.short	(.L_141 - .L_140)
.L_140:
        /*007c*/ 	.word	0x00000000
        /*0080*/ 	.short	0x0001
        /*0082*/ 	.short	0x0008
        /*0084*/ 	.byte	0x00, 0xf5, 0x21, 0x00


	//----- nvinfo : EIATTR_KPARAM_INFO
	.align		4
.L_141:
        /*0088*/ 	.byte	0x04, 0x17
        /*008a*/ 	.short	(.L_143 - .L_142)
.L_142:
        /*008c*/ 	.word	0x00000000
        /*0090*/ 	.short	0x0000
        /*0092*/ 	.short	0x0000
        /*0094*/ 	.byte	0x00, 0xf5, 0x21, 0x00


	//----- nvinfo : EIATTR_SPARSE_MMA_MASK
	.align		4
.L_143:
        /*0098*/ 	.byte	0x03, 0x50
        /*009a*/ 	.short	0x0000


	//----- nvinfo : EIATTR_MAXREG_COUNT
	.align		4
        /*009c*/ 	.byte	0x03, 0x1b
        /*009e*/ 	.short	0x00ff


	//----- nvinfo : EIATTR_MERCURY_ISA_VERSION
	.align		4
        /*00a0*/ 	.byte	0x03, 0x5f
        /*00a2*/ 	.short	0x0101


	//----- nvinfo : EIATTR_VRC_CTA_INIT_COUNT
	.align		4
        /*00a4*/ 	.byte	0x02, 0x4a
	.zero		1
	.zero		1


	//----- nvinfo : EIATTR_EXIT_INSTR_OFFSETS
	.align		4
        /*00a8*/ 	.byte	0x04, 0x1c
        /*00aa*/ 	.short	(.L_145 - .L_144)


	//   ....[0]....
.L_144:
        /*00ac*/ 	.word	0x00000080


	//   ....[1]....
        /*00b0*/ 	.word	0x00000600


	//----- nvinfo : EIATTR_CRS_STACK_SIZE
	.align		4
.L_145:
        /*00b4*/ 	.byte	0x04, 0x1e
        /*00b6*/ 	.short	(.L_147 - .L_146)
.L_146:
        /*00b8*/ 	.word	0x00000000


	//----- nvinfo : EIATTR_CBANK_PARAM_SIZE
	.align		4
.L_147:
        /*00bc*/ 	.byte	0x03, 0x19
        /*00be*/ 	.short	0x0048


	//----- nvinfo : EIATTR_PARAM_CBANK
	.align		4
        /*00c0*/ 	.byte	0x04, 0x0a
        /*00c2*/ 	.short	(.L_149 - .L_148)
	.align		4
.L_148:
        /*00c4*/ 	.word	index@(.nv.constant0._ZN4Dune4Cuda10device_mmvIdEEvPT_PKS2_S5_PKmS7_mmmm)
        /*00c8*/ 	.short	0x0380
        /*00ca*/ 	.short	0x0048


	//----- nvinfo : EIATTR_SW_WAR
	.align		4
.L_149:
        /*00cc*/ 	.byte	0x04, 0x36
        /*00ce*/ 	.short	(.L_151 - .L_150)
.L_150:
        /*00d0*/ 	.word	0x00000008
.L_151:


//--------------------- .nv.info._ZN4Dune4Cuda10device_mmvIfEEvPT_PKS2_S5_PKmS7_mmmm --------------------------
	.section	.nv.info._ZN4Dune4Cuda10device_mmvIfEEvPT_PKS2_S5_PKmS7_mmmm,"",@"SHT_CUDA_INFO"
	.sectionflags	@""
	.align	4


	//----- nvinfo : EIATTR_CUDA_API_VERSION
	.align		4
        /*0000*/ 	.byte	0x04, 0x37
        /*0002*/ 	.short	(.L_153 - .L_152)
.L_152:
        /*0004*/ 	.word	0x00000082


	//----- nvinfo : EIATTR_KPARAM_INFO
	.align		4
.L_153:
        /*0008*/ 	.byte	0x04, 0x17
        /*000a*/ 	.short	(.L_155 - .L_154)
.L_154:
        /*000c*/ 	.word	0x00000000
        /*0010*/ 	.short	0x0008
        /*0012*/ 	.short	0x0040
        /*0014*/ 	.byte	0x00, 0xf0, 0x21, 0x00


	//----- nvinfo : EIATTR_KPARAM_INFO
	.align		4
.L_155:
        /*0018*/ 	.byte	0x04, 0x17
        /*001a*/ 	.short	(.L_157 - .L_156)
.L_156:
        /*001c*/ 	.word	0x00000000
        /*0020*/ 	.short	0x0007
        /*0022*/ 	.short	0x0038
        /*0024*/ 	.byte	0x00, 0xf0, 0x21, 0x00


	//----- nvinfo : EIATTR_KPARAM_INFO
	.align		4
.L_157:
        /*0028*/ 	.byte	0x04, 0x17
        /*002a*/ 	.short	(.L_159 - .L_158)
.L_158:
        /*002c*/ 	.word	0x00000000
        /*0030*/ 	.short	0x0006
        /*0032*/ 	.short	0x0030
        /*0034*/ 	.byte	0x00, 0xf0, 0x21, 0x00


	//----- nvinfo : EIATTR_KPARAM_INFO
	.align		4
.L_159:
        /*0038*/ 	.byte	0x04, 0x17
        /*003a*/ 	.short	(.L_161 - .L_160)
.L_160:
        /*003c*/ 	.word	0x00000000
        /*0040*/ 	.short	0x0005
        /*0042*/ 	.short	0x0028
        /*0044*/ 	.byte	0x00, 0xf0, 0x21, 0x00


	//----- nvinfo : EIATTR_KPARAM_INFO
	.align		4
.L_161:
        /*0048*/ 	.byte	0x04, 0x17
        /*004a*/ 	.short	(.L_163 - .L_162)
.L_162:
        /*004c*/ 	.word	0x00000000
        /*0050*/ 	.short	0x0004
        /*0052*/ 	.short	0x0020
        /*0054*/ 	.byte	0x00, 0xf5, 0x21, 0x00


	//----- nvinfo : EIATTR_KPARAM_INFO
	.align		4
.L_163:
        /*0058*/ 	.byte	0x04, 0x17
        /*005a*/ 	.short	(.L_165 - .L_164)
.L_164:
        /*005c*/ 	.word	0x00000000
        /*0060*/ 	.short	0x0003
        /*0062*/ 	.short	0x0018
        /*0064*/ 	.byte	0x00, 0xf5, 0x21, 0x00


	//----- nvinfo : EIATTR_KPARAM_INFO
	.align		4
.L_165:
        /*0068*/ 	.byte	0x04, 0x17
        /*006a*/ 	.short	(.L_167 - .L_166)
.L_166:
        /*006c*/ 	.word	0x00000000
        /*0070*/ 	.short	0x0002
        /*0072*/ 	.short	0x0010
        /*0074*/ 	.byte	0x00, 0xf5, 0x21, 0x00


	//----- nvinfo : EIATTR_KPARAM_INFO
	.align		4
.L_167:
        /*0078*/ 	.byte	0x04, 0x17
        /*007a*/ 	.short	(.L_169 - .L_168)
.L_168:
        /*007c*/ 	.word	0x00000000
        /*0080*/ 	.short	0x0001
        /*0082*/ 	.short	0x0008
        /*0084*/ 	.byte	0x00, 0xf5, 0x21, 0x00


	//----- nvinfo : EIATTR_KPARAM_INFO
	.align		4
.L_169:
        /*0088*/ 	.byte	0x04, 0x17
        /*008a*/ 	.short	(.L_171 - .L_170)
.L_170:
        /*008c*/ 	.word	0x00000000
        /*0090*/ 	.short	0x0000
        /*0092*/ 	.short	0x0000
        /*0094*/ 	.byte	0x00, 0xf5, 0x21, 0x00


	//----- nvinfo : EIATTR_SPARSE_MMA_MASK
	.align		4
.L_171:
        /*0098*/ 	.byte	0x03, 0x50
        /*009a*/ 	.short	0x0000


	//----- nvinfo : EIATTR_MAXREG_COUNT
	.align		4
        /*009c*/ 	.byte	0x03, 0x1b
        /*009e*/ 	.short	0x00ff


	//----- nvinfo : EIATTR_MERCURY_ISA_VERSION
	.align		4
        /*00a0*/ 	.byte	0x03, 0x5f
        /*00a2*/ 	.short	0x0101


	//----- nvinfo : EIATTR_VRC_CTA_INIT_COUNT
	.align		4
        /*00a4*/ 	.byte	0x02, 0x4a
	.zero		1
	.zero		1


	//----- nvinfo : EIATTR_EXIT_INSTR_OFFSETS
	.align		4
        /*00a8*/ 	.byte	0x04, 0x1c
        /*00aa*/ 	.short	(.L_173 - .L_172)


	//   ....[0]....
.L_172:
        /*00ac*/ 	.word	0x00000080


	//   ....[1]....
        /*00b0*/ 	.word	0x000005e0


	//----- nvinfo : EIATTR_CRS_STACK_SIZE
	.align		4
.L_173:
        /*00b4*/ 	.byte	0x04, 0x1e
        /*00b6*/ 	.short	(.L_175 - .L_174)
.L_174:
        /*00b8*/ 	.word	0x00000000


	//----- nvinfo : EIATTR_CBANK_PARAM_SIZE
	.align		4
.L_175:
        /*00bc*/ 	.byte	0x03, 0x19
        /*00be*/ 	.short	0x0048


	//----- nvinfo : EIATTR_PARAM_CBANK
	.align		4
        /*00c0*/ 	.byte	0x04, 0x0a
        /*00c2*/ 	.short	(.L_177 - .L_176)
	.align		4
.L_176:
        /*00c4*/ 	.word	index@(.nv.constant0._ZN4Dune4Cuda10device_mmvIfEEvPT_PKS2_S5_PKmS7_mmmm)
        /*00c8*/ 	.short	0x0380
        /*00ca*/ 	.short	0x0048


	//----- nvinfo : EIATTR_SW_WAR
	.align		4
.L_177:
        /*00cc*/ 	.byte	0x04, 0x36
        /*00ce*/ 	.short	(.L_179 - .L_178)
.L_178:
        /*00d0*/ 	.word	0x00000008
.L_179:


//--------------------- .nv.info._ZN4Dune4Cuda10device_umvIdEEvPT_PKS2_S5_PKmS7_mmmm --------------------------
	.section	.nv.info._ZN4Dune4Cuda10device_umvIdEEvPT_PKS2_S5_PKmS7_mmmm,"",@"SHT_CUDA_INFO"
	.sectionflags	@""
	.align	4


	//----- nvinfo : EIATTR_CUDA_API_VERSION
	.align		4
        /*0000*/ 	.byte	0x04, 0x37
        /*0002*/ 	.short	(.L_181 - .L_180)
.L_180:
        /*0004*/ 	.word	0x00000082


	//----- nvinfo : EIATTR_KPARAM_INFO
	.align		4
.L_181:
        /*0008*/ 	.byte	0x04, 0x17
        /*000a*/ 	.short	(.L_183 - .L_182)
.L_182:
        /*000c*/ 	.word	0x00000000
        /*0010*/ 	.short	0x0008
        /*0012*/ 	.short	0x0040
        /*0014*/ 	.byte	0x00, 0xf0, 0x21, 0x00


	//----- nvinfo : EIATTR_KPARAM_INFO
	.align		4
.L_183:
        /*0018*/ 	.byte	0x04, 0x17
        /*001a*/ 	.short	(.L_185 - .L_184)
.L_184:
        /*001c*/ 	.word	0x00000000
        /*0020*/ 	.short	0x0007
        /*0022*/ 	.short	0x0038
        /*0024*/ 	.byte	0x00, 0xf0, 0x21, 0x00


	//----- nvinfo : EIATTR_KPARAM_INFO
	.align		4
.L_185:
        /*0028*/ 	.byte	0x04, 0x17
        /*002a*/ 	.short	(.L_187 - .L_186)
.L_186:
        /*002c*/ 	.word	0x00000000
        /*0030*/ 	.short	0x0006
        /*0032*/ 	.short	0x0030
        /*0034*/ 	.byte	0x00, 0xf0, 0x21, 0x00


	//----- nvinfo : EIATTR_KPARAM_INFO
	.align		4
.L_187:
        /*0038*/ 	.byte	0x04, 0x17
        /*003a*/ 	.short	(.L_189 - .L_188)
.L_188:
        /*003c*/ 	.word	0x00000000
        /*0040*/ 	.short	0x0005
        /*0042*/ 	.short	0x0028
        /*0044*/ 	.byte	0x00, 0xf0, 0x21, 0x00


	//----- nvinfo : EIATTR_KPARAM_INFO
	.align		4
.L_189:
        /*0048*/ 	.byte	0x04, 0x17
        /*004a*/ 	.short	(.L_191 - .L_190)
.L_190:
        /*004c*/ 	.word	0x00000000
        /*0050*/ 	.short	0x0004
        /*0052*/ 	.short	0x0020
        /*0054*/ 	.byte	0x00, 0xf5, 0x21, 0x00


	//----- nvinfo : EIATTR_KPARAM_INFO
	.align		4
.L_191:
        /*0058*/ 	.byte	0x04, 0x17
        /*005a*/ 	.short	(.L_193 - .L_192)
.L_192:
        /*005c*/ 	.word	0x00000000
        /*0060*/ 	.short	0x0003
        /*0062*/ 	.short	0x0018
        /*0064*/ 	.byte	0x00, 0xf5, 0x21, 0x00


	//----- nvinfo : EIATTR_KPARAM_INFO
	.align		4
.L_193:
        /*0068*/ 	.byte	0x04, 0x17
        /*006a*/ 	.short	(.L_195 - .L_194)
.L_194:
        /*006c*/ 	.word	0x00000000
        /*0070*/ 	.short	0x0002
        /*0072*/ 	.short	0x0010
        /*0074*/ 	.byte	0x00, 0xf5, 0x21, 0x00


	//----- nvinfo : EIATTR_KPARAM_INFO
	.align		4
.L_195:
        /*0078*/ 	.byte	0x04, 0x17
        /*007a*/ 	.short	(.L_197 - .L_196)
.L_196:
        /*007c*/ 	.word	0x00000000
        /*0080*/ 	.short	0x0001
        /*0082*/ 	.short	0x0008
        /*0084*/ 	.byte	0x00, 0xf5, 0x21, 0x00


	//----- nvinfo : EIATTR_KPARAM_INFO
	.align		4
.L_197:
        /*0088*/ 	.byte	0x04, 0x17
        /*008a*/ 	.short	(.L_199 - .L_198)
.L_198:
        /*008c*/ 	.word	0x00000000
        /*0090*/ 	.short	0x0000
        /*0092*/ 	.short	0x0000
        /*0094*/ 	.byte	0x00, 0xf5, 0x21, 0x00


	//----- nvinfo : EIATTR_SPARSE_MMA_MASK
	.align		4
.L_199:
        /*0098*/ 	.byte	0x03, 0x50
        /*009a*/ 	.short	0x0000


	//----- nvinfo : EIATTR_MAXREG_COUNT
	.align		4
        /*009c*/ 	.byte	0x03, 0x1b
        /*009e*/ 	.short	0x00ff


	//----- nvinfo : EIATTR_MERCURY_ISA_VERSION
	.align		4
        /*00a0*/ 	.byte	0x03, 0x5f
        /*00a2*/ 	.short	0x0101


	//----- nvinfo : EIATTR_VRC_CTA_INIT_COUNT
	.align		4
        /*00a4*/ 	.byte	0x02, 0x4a
	.zero		1
	.zero		1


	//----- nvinfo : EIATTR_EXIT_INSTR_OFFSETS
	.align		4
        /*00a8*/ 	.byte	0x04, 0x1c
        /*00aa*/ 	.short	(.L_201 - .L_200)


	//   ....[0]....
.L_200:
        /*00ac*/ 	.word	0x00000080


	//   ....[1]....
        /*00b0*/ 	.word	0x00000600


	//----- nvinfo : EIATTR_CRS_STACK_SIZE
	.align		4
.L_201:
        /*00b4*/ 	.byte	0x04, 0x1e
        /*00b6*/ 	.short	(.L_203 - .L_202)
.L_202:
        /*00b8*/ 	.word	0x00000000


	//----- nvinfo : EIATTR_CBANK_PARAM_SIZE
	.align		4
.L_203:
        /*00bc*/ 	.byte	0x03, 0x19
        /*00be*/ 	.short	0x0048


	//----- nvinfo : EIATTR_PARAM_CBANK
	.align		4
        /*00c0*/ 	.byte	0x04, 0x0a
        /*00c2*/ 	.short	(.L_205 - .L_204)
	.align		4
.L_204:
        /*00c4*/ 	.word	index@(.nv.constant0._ZN4Dune4Cuda10device_umvIdEEvPT_PKS2_S5_PKmS7_mmmm)
        /*00c8*/ 	.short	0x0380
        /*00ca*/ 	.short	0x0048


	//----- nvinfo : EIATTR_SW_WAR
	.align		4
.L_205:
        /*00cc*/ 	.byte	0x04, 0x36
        /*00ce*/ 	.short	(.L_207 - .L_206)
.L_206:
        /*00d0*/ 	.word	0x00000008
.L_207:


//--------------------- .nv.info._ZN4Dune4Cuda10device_umvIfEEvPT_PKS2_S5_PKmS7_mmmm --------------------------
	.section	.nv.info._ZN4Dune4Cuda10device_umvIfEEvPT_PKS2_S5_PKmS7_mmmm,"",@"SHT_CUDA_INFO"
	.sectionflags	@""
	.align	4


	//----- nvinfo : EIATTR_CUDA_API_VERSION
	.align		4
        /*0000*/ 	.byte	0x04, 0x37
        /*0002*/ 	.short	(.L_209 - .L_208)
.L_208:
        /*0004*/ 	.word	0x00000082


	//----- nvinfo : EIATTR_KPARAM_INFO
	.align		4
.L_209:
        /*0008*/ 	.byte	0x04, 0x17
        /*000a*/ 	.short	(.L_211 - .L_210)
.L_210:
        /*000c*/ 	.word	0x00000000
        /*0010*/ 	.short	0x0008
        /*0012*/ 	.short	0x0040
        /*0014*/ 	.byte	0x00, 0xf0, 0x21, 0x00


	//----- nvinfo : EIATTR_KPARAM_INFO
	.align		4
.L_211:
        /*0018*/ 	.byte	0x04, 0x17
        /*001a*/ 	.short	(.L_213 - .L_212)
.L_212:
        /*001c*/ 	.word	0x00000000
        /*0020*/ 	.short	0x0007
        /*0022*/ 	.short	0x0038
        /*0024*/ 	.byte	0x00, 0xf0, 0x21, 0x00


	//----- nvinfo : EIATTR_KPARAM_INFO
	.align		4
.L_213:
        /*0028*/ 	.byte	0x04, 0x17
        /*002a*/ 	.short	(.L_215 - .L_214)
.L_214:
        /*002c*/ 	.word	0x00000000
        /*0030*/ 	.short	0x0006
        /*0032*/ 	.short	0x0030
        /*0034*/ 	.byte	0x00, 0xf0, 0x21, 0x00


	//----- nvinfo : EIATTR_KPARAM_INFO
	.align		4
.L_215:
        /*0038*/ 	.byte	0x04, 0x17
        /*003a*/ 	.short	(.L_217 - .L_216)
.L_216:
        /*003c*/ 	.word	0x00000000
        /*0040*/ 	.short	0x0005
        /*0042*/ 	.short	0x0028
        /*0044*/ 	.byte	0x00, 0xf0, 0x21, 0x00


	//----- nvinfo : EIATTR_KPARAM_INFO
	.align		4
.L_217:
        /*0048*/ 	.byte	0x04, 0x17
        /*004a*/ 	.short	(.L_219 - .L_218)
.L_218:
        /*004c*/ 	.word	0x00000000
        /*0050*/ 	.short	0x0004
        /*0052*/ 	.short	0x0020
        /*0054*/ 	.byte	0x00, 0xf5, 0x21, 0x00


	//----- nvinfo : EIATTR_KPARAM_INFO
	.align		4
.L_219:
        /*0058*/ 	.byte	0x04, 0x17
        /*005a*/ 	.short	(.L_221 - .L_220)
.L_220:
        /*005c*/ 	.word	0x00000000
        /*0060*/ 	.short	0x0003
        /*0062*/ 	.short	0x0018
        /*0064*/ 	.byte	0x00, 0xf5, 0x21, 0x00


	//----- nvinfo : EIATTR_KPARAM_INFO
	.align		4
.L_221:
        /*0068*/ 	.byte	0x04, 0x17
        /*006a*/ 	.short	(.L_223 - .L_222)
.L_222:
        /*006c*/ 	.word	0x00000000
        /*0070*/ 	.short	0x0002
        /*0072*/ 	.short	0x0010
        /*0074*/ 	.byte	0x00, 0xf5, 0x21, 0x00


	//----- nvinfo : EIATTR_KPARAM_INFO
	.align		4
.L_223:
        /*0078*/ 	.byte	0x04, 0x17
        /*007a*/ 	.short	(.L_225 - .L_224)
.L_224:
        /*007c*/ 	.word	0x00000000
        /*0080*/ 	.short	0x0001
        /*0082*/ 	.short	0x0008
        /*0084*/ 	.byte	0x00, 0xf5, 0x21, 0x00


	//----- nvinfo : EIATTR_KPARAM_INFO
	.align		4
.L_225:
        /*0088*/ 	.byte	0x04, 0x17
        /*008a*/ 	.short	(.L_227 - .L_226)
.L_226:
        /*008c*/ 	.word	0x00000000
        /*0090*/ 	.short	0x0000
        /*0092*/ 	.short	0x0000
        /*0094*/ 	.byte	0x00, 0xf5, 0x21, 0x00


	//----- nvinfo : EIATTR_SPARSE_MMA_MASK
	.align		4
.L_227:
        /*0098*/ 	.byte	0x03, 0x50
        /*009a*/ 	.short	0x0000


	//----- nvinfo : EIATTR_MAXREG_COUNT
	.align		4
        /*009c*/ 	.byte	0x03, 0x1b
        /*009e*/ 	.short	0x00ff


	//----- nvinfo : EIATTR_MERCURY_ISA_VERSION
	.align		4
        /*00a0*/ 	.byte	0x03, 0x5f
        /*00a2*/ 	.short	0x0101


	//----- nvinfo : EIATTR_VRC_CTA_INIT_COUNT
	.align		4
        /*00a4*/ 	.byte	0x02, 0x4a
	.zero		1
	.zero		1


	//----- nvinfo : EIATTR_EXIT_INSTR_OFFSETS
	.align		4
        /*00a8*/ 	.byte	0x04, 0x1c
        /*00aa*/ 	.short	(.L_229 - .L_228)


	//   ....[0]....
.L_228:
        /*00ac*/ 	.word	0x00000080


	//   ....[1]....
        /*00b0*/ 	.word	0x000005e0


	//----- nvinfo : EIATTR_CRS_STACK_SIZE
	.align		4
.L_229:
        /*00b4*/ 	.byte	0x04, 0x1e
        /*00b6*/ 	.short	(.L_231 - .L_230)
.L_230:
        /*00b8*/ 	.word	0x00000000


	//----- nvinfo : EIATTR_CBANK_PARAM_SIZE
	.align		4
.L_231:
        /*00bc*/ 	.byte	0x03, 0x19
        /*00be*/ 	.short	0x0048


	//----- nvinfo : EIATTR_PARAM_CBANK
	.align		4
        /*00c0*/ 	.byte	0x04, 0x0a
        /*00c2*/ 	.short	(.L_233 - .L_232)
	.align		4
.L_232:
        /*00c4*/ 	.word	index@(.nv.constant0._ZN4Dune4Cuda10device_umvIfEEvPT_PKS2_S5_PKmS7_mmmm)
        /*00c8*/ 	.short	0x0380
        /*00ca*/ 	.short	0x0048


	//----- nvinfo : EIATTR_SW_WAR
	.align		4
.L_233:
        /*00cc*/ 	.byte	0x04, 0x36
        /*00ce*/ 	.short	(.L_235 - .L_234)
.L_234:
        /*00d0*/ 	.word	0x00000008
.L_235:


//--------------------- .nv.info._ZN4Dune4Cuda9device_mvIdEEvPT_PKS2_S5_PKmS7_mmmm --------------------------
	.section	.nv.info._ZN4Dune4Cuda9device_mvIdEEvPT_PKS2_S5_PKmS7_mmmm,"",@"SHT_CUDA_INFO"
	.sectionflags	@""
	.align	4


	//----- nvinfo : EIATTR_CUDA_API_VERSION
	.align		4
        /*0000*/ 	.byte	0x04, 0x37
        /*0002*/ 	.short	(.L_237 - .L_236)
.L_236:
        /*0004*/ 	.word	0x00000082


	//----- nvinfo : EIATTR_KPARAM_INFO
	.align		4
.L_237:
        /*0008*/ 	.byte	0x04, 0x17
        /*000a*/ 	.short	(.L_239 - .L_238)
.L_238:
        /*000c*/ 	.word	0x00000000
        /*0010*/ 	.short	0x0008
        /*0012*/ 	.short	0x0040
        /*0014*/ 	.byte	0x00, 0xf0, 0x21, 0x00


	//----- nvinfo : EIATTR_KPARAM_INFO
	.align		4
.L_239:
        /*0018*/ 	.byte	0x04, 0x17
        /*001a*/ 	.short	(.L_241 - .L_240)
.L_240:
        /*001c*/ 	.word	0x00000000
        /*0020*/ 	.short	0x0007
        /*0022*/ 	.short	0x0038
        /*0024*/ 	.byte	0x00, 0xf0, 0x21, 0x00


	//----- nvinfo : EIATTR_KPARAM_INFO
	.align		4
.L_241:
        /*0028*/ 	.byte	0x04, 0x17
        /*002a*/ 	.short	(.L_243 - .L_242)
.L_242:
        /*002c*/ 	.word	0x00000000
        /*0030*/ 	.short	0x0006
        /*0032*/ 	.short	0x0030
        /*0034*/ 	.byte	0x00, 0xf0, 0x21, 0x00


	//----- nvinfo : EIATTR_KPARAM_INFO
	.align		4
.L_243:
        /*0038*/ 	.byte	0x04, 0x17
        /*003a*/ 	.short	(.L_245 - .L_244)
.L_244:
        /*003c*/ 	.word	0x00000000
        /*0040*/ 	.short	0x0005
        /*0042*/ 	.short	0x0028
        /*0044*/ 	.byte	0x00, 0xf0, 0x21, 0x00


	//----- nvinfo : EIATTR_KPARAM_INFO
	.align		4
.L_245:
        /*0048*/ 	.byte	0x04, 0x17
        /*004a*/ 	.short	(.L_247 - .L_246)
.L_246:
        /*004c*/ 	.word	0x00000000
        /*0050*/ 	.short	0x0004
        /*0052*/ 	.short	0x0020
        /*0054*/ 	.byte	0x00, 0xf5, 0x21, 0x00


	//----- nvinfo : EIATTR_KPARAM_INFO
	.align		4
.L_247:
        /*0058*/ 	.byte	0x04, 0x17
        /*005a*/ 	.short	(.L_249 - .L_248)
.L_248:
        /*005c*/ 	.word	0x00000000
        /*0060*/ 	.short	0x0003
        /*0062*/ 	.short	0x0018
        /*0064*/ 	.byte	0x00, 0xf5, 0x21, 0x00


	//----- nvinfo : EIATTR_KPARAM_INFO
	.align		4
.L_249:
        /*0068*/ 	.byte	0x04, 0x17
        /*006a*/ 	.short	(.L_251 - .L_250)
.L_250:
        /*006c*/ 	.word	0x00000000
        /*0070*/ 	.short	0x0002
        /*0072*/ 	.short	0x0010
        /*0074*/ 	.byte	0x00, 0xf5, 0x21, 0x00


	//----- nvinfo : EIATTR_KPARAM_INFO
	.align		4
.L_251:
        /*0078*/ 	.byte	0x04, 0x17
        /*007a*/ 	.short	(.L_253 - .L_252)
.L_252:
        /*007c*/ 	.word	0x00000000
        /*0080*/ 	.short	0x0001
        /*0082*/ 	.short	0x0008
        /*0084*/ 	.byte	0x00, 0xf5, 0x21, 0x00


	//----- nvinfo : EIATTR_KPARAM_INFO
	.align		4
.L_253:
        /*0088*/ 	.byte	0x04, 0x17
        /*008a*/ 	.short	(.L_255 - .L_254)
.L_254:
        /*008c*/ 	.word	0x00000000
        /*0090*/ 	.short	0x0000
        /*0092*/ 	.short	0x0000
        /*0094*/ 	.byte	0x00, 0xf5, 0x21, 0x00


	//----- nvinfo : EIATTR_SPARSE_MMA_MASK
	.align		4
.L_255:
        /*0098*/ 	.byte	0x03, 0x50
        /*009a*/ 	.short	0x0000


	//----- nvinfo : EIATTR_MAXREG_COUNT
	.align		4
        /*009c*/ 	.byte	0x03, 0x1b
        /*009e*/ 	.short	0x00ff


	//----- nvinfo : EIATTR_MERCURY_ISA_VERSION
	.align		4
        /*00a0*/ 	.byte	0x03, 0x5f
        /*00a2*/ 	.short	0x0101


	//----- nvinfo : EIATTR_VRC_CTA_INIT_COUNT
	.align		4
        /*00a4*/ 	.byte	0x02, 0x4a
	.zero		1
	.zero		1


	//----- nvinfo : EIATTR_EXIT_INSTR_OFFSETS
	.align		4
        /*00a8*/ 	.byte	0x04, 0x1c
        /*00aa*/ 	.short	(.L_257 - .L_256)


	//   ....[0]....
.L_256:
        /*00ac*/ 	.word	0x00000080


	//   ....[1]....
        /*00b0*/ 	.word	0x00000600


	//----- nvinfo : EIATTR_CRS_STACK_SIZE
	.align		4
.L_257:
        /*00b4*/ 	.byte	0x04, 0x1e
        /*00b6*/ 	.short	(.L_259 - .L_258)
.L_258:
        /*00b8*/ 	.word	0x00000000


	//----- nvinfo : EIATTR_CBANK_PARAM_SIZE
	.align		4
.L_259:
        /*00bc*/ 	.byte	0x03, 0x19
        /*00be*/ 	.short	0x0048


	//----- nvinfo : EIATTR_PARAM_CBANK
	.align		4
        /*00c0*/ 	.byte	0x04, 0x0a
        /*00c2*/ 	.short	(.L_261 - .L_260)
	.align		4
.L_260:
        /*00c4*/ 	.word	index@(.nv.constant0._ZN4Dune4Cuda9device_mvIdEEvPT_PKS2_S5_PKmS7_mmmm)
        /*00c8*/ 	.short	0x0380
        /*00ca*/ 	.short	0x0048


	//----- nvinfo : EIATTR_SW_WAR
	.align		4
.L_261:
        /*00cc*/ 	.byte	0x04, 0x36
        /*00ce*/ 	.short	(.L_263 - .L_262)
.L_262:
        /*00d0*/ 	.word	0x00000008
.L_263:


//--------------------- .nv.info._ZN4Dune4Cuda9device_mvIfEEvPT_PKS2_S5_PKmS7_mmmm --------------------------
	.section	.nv.info._ZN4Dune4Cuda9device_mvIfEEvPT_PKS2_S5_PKmS7_mmmm,"",@"SHT_CUDA_INFO"
	.sectionflags	@""
	.align	4


	//----- nvinfo : EIATTR_CUDA_API_VERSION
	.align		4
        /*0000*/ 	.byte	0x04, 0x37
        /*0002*/ 	.short	(.L_265 - .L_264)
.L_264:
        /*0004*/ 	.word	0x00000082


	//----- nvinfo : EIATTR_KPARAM_INFO
	.align		4
.L_265:
        /*0008*/ 	.byte	0x04, 0x17
        /*000a*/ 	.short	(.L_267 - .L_266)
.L_266:
        /*000c*/ 	.word	0x00000000
        /*0010*/ 	.short	0x0008
        /*0012*/ 	.short	0x0040
        /*0014*/ 	.byte	0x00, 0xf0, 0x21, 0x00


	//----- nvinfo : EIATTR_KPARAM_INFO
	.align		4
.L_267:
        /*0018*/ 	.byte	0x04, 0x17
        /*001a*/ 	.short	(.L_269 - .L_268)
.L_268:
        /*001c*/ 	.word	0x00000000
        /*0020*/ 	.short	0x0007
        /*0022*/ 	.short	0x0038
        /*0024*/ 	.byte	0x00, 0xf0, 0x21, 0x00


	//----- nvinfo : EIATTR_KPARAM_INFO
	.align		4
.L_269:
        /*0028*/ 	.byte	0x04, 0x17
        /*002a*/ 	.short	(.L_271 - .L_270)
.L_270:
        /*002c*/ 	.word	0x00000000
        /*0030*/ 	.short	0x0006
        /*0032*/ 	.short	0x0030
        /*0034*/ 	.byte	0x00, 0xf0, 0x21, 0x00


	//----- nvinfo : EIATTR_KPARAM_INFO
	.align		4
.L_271:
        /*0038*/ 	.byte	0x04, 0x17
        /*003a*/ 	.short	(.L_273 - .L_272)
.L_272:
        /*003c*/ 	.word	0x00000000
        /*0040*/ 	.short	0x0005
        /*0042*/ 	.short	0x0028
        /*0044*/ 	.byte	0x00, 0xf0, 0x21, 0x00


	//----- nvinfo : EIATTR_KPARAM_INFO
	.align		4
.L_273:
        /*0048*/ 	.byte	0x04, 0x17
        /*004a*/ 	.short	(.L_275 - .L_274)
.L_274:
        /*004c*/ 	.word	0x00000000
        /*0050*/ 	.short	0x0004
        /*0052*/ 	.short	0x0020
        /*0054*/ 	.byte	0x00, 0xf5, 0x21, 0x00


	//----- nvinfo : EIATTR_KPARAM_INFO
	.align		4
.L_275:
        /*0058*/ 	.byte	0x04, 0x17
        /*005a*/ 	.short	(.L_277 - .L_276)
.L_276:
        /*005c*/ 	.word	0x00000000
        /*0060*/ 	.short	0x0003
        /*0062*/ 	.short	0x0018
        /*0064*/ 	.byte	0x00, 0xf5, 0x21, 0x00


	//----- nvinfo : EIATTR_KPARAM_INFO
	.align		4
.L_277:
        /*0068*/ 	.byte	0x04, 0x17
        /*006a*/ 	.short	(.L_279 - .L_278)
.L_278:
        /*006c*/ 	.word	0x00000000
        /*0070*/ 	.short	0x0002
        /*0072*/ 	.short	0x0010
        /*0074*/ 	.byte	0x00, 0xf5, 0x21, 0x00


	//----- nvinfo : EIATTR_KPARAM_INFO
	.align		4
.L_279:
        /*0078*/ 	.byte	0x04, 0x17
        /*007a*/ 	.short	(.L_281 - .L_280)
.L_280:
        /*007c*/ 	.word	0x00000000
        /*0080*/ 	.short	0x0001
        /*0082*/ 	.short	0x0008
        /*0084*/ 	.byte	0x00, 0xf5, 0x21, 0x00


	//----- nvinfo : EIATTR_KPARAM_INFO
	.align		4
.L_281:
        /*0088*/ 	.byte	0x04, 0x17
        /*008a*/ 	.short	(.L_283 - .L_282)
.L_282:
        /*008c*/ 	.word	0x00000000
        /*0090*/ 	.short	0x0000
        /*0092*/ 	.short	0x0000
        /*0094*/ 	.byte	0x00, 0xf5, 0x21, 0x00


	//----- nvinfo : EIATTR_SPARSE_MMA_MASK
	.align		4
.L_283:
        /*0098*/ 	.byte	0x03, 0x50
        /*009a*/ 	.short	0x0000


	//----- nvinfo : EIATTR_MAXREG_COUNT
	.align		4
        /*009c*/ 	.byte	0x03, 0x1b
        /*009e*/ 	.short	0x00ff


	//----- nvinfo : EIATTR_MERCURY_ISA_VERSION
	.align		4
        /*00a0*/ 	.byte	0x03, 0x5f
        /*00a2*/ 	.short	0x0101


	//----- nvinfo : EIATTR_VRC_CTA_INIT_COUNT
	.align		4
        /*00a4*/ 	.byte	0x02, 0x4a
	.zero		1
	.zero		1


	//----- nvinfo : EIATTR_EXIT_INSTR_OFFSETS
	.align		4
        /*00a8*/ 	.byte	0x04, 0x1c
        /*00aa*/ 	.short	(.L_285 - .L_284)


	//   ....[0]....
.L_284:
        /*00ac*/ 	.word	0x00000080


	//   ....[1]....
        /*00b0*/ 	.word	0x000005e0


	//----- nvinfo : EIATTR_CRS_STACK_SIZE
	.align		4
.L_285:
        /*00b4*/ 	.byte	0x04, 0x1e
        /*00b6*/ 	.short	(.L_287 - .L_286)
.L_286:
        /*00b8*/ 	.word	0x00000000


	//----- nvinfo : EIATTR_CBANK_PARAM_SIZE
	.align		4
.L_287:
        /*00bc*/ 	.byte	0x03, 0x19
        /*00be*/ 	.short	0x0048


	//----- nvinfo : EIATTR_PARAM_CBANK
	.align		4
        /*00c0*/ 	.byte	0x04, 0x0a
        /*00c2*/ 	.short	(.L_289 - .L_288)
	.align		4
.L_288:
        /*00c4*/ 	.word	index@(.nv.constant0._ZN4Dune4Cuda9device_mvIfEEvPT_PKS2_S5_PKmS7_mmmm)
        /*00c8*/ 	.short	0x0380
        /*00ca*/ 	.short	0x0048


	//----- nvinfo : EIATTR_SW_WAR
	.align		4
.L_289:
        /*00cc*/ 	.byte	0x04, 0x36
        /*00ce*/ 	.short	(.L_291 - .L_290)
.L_290:
        /*00d0*/ 	.word	0x00000008
.L_291:


//--------------------- .nv.callgraph             --------------------------
	.section	.nv.callgraph,"",@"SHT_CUDA_CALLGRAPH"
	.align	4
	.sectionentsize	8
	.align		4
        /*0000*/ 	.word	0x00000000
	.align		4
        /*0004*/ 	.word	0xffffffff
	.align		4
        /*0008*/ 	.word	0x00000000
	.align		4
        /*000c*/ 	.word	0xfffffffe
	.align		4
        /*0010*/ 	.word	0x00000000
	.align		4
        /*0014*/ 	.word	0xfffffffd
	.align		4
        /*0018*/ 	.word	0x00000000
	.align		4
        /*001c*/ 	.word	0xfffffffc


//--------------------- .text._ZN4Dune4Cuda11device_usmvIdEEvT_PS2_PKS2_S5_PKmS7_mmmm --------------------------
	.section	.text._ZN4Dune4Cuda11device_usmvIdEEvT_PS2_PKS2_S5_PKmS7_mmmm,"ax",@progbits
	.align	128
        .global         _ZN4Dune4Cuda11device_usmvIdEEvT_PS2_PKS2_S5_PKmS7_mmmm
        .type           _ZN4Dune4Cuda11device_usmvIdEEvT_PS2_PKS2_S5_PKmS7_mmmm,@function
        .size           _ZN4Dune4Cuda11device_usmvIdEEvT_PS2_PKS2_S5_PKmS7_mmmm,(.L_x_48 - _ZN4Dune4Cuda11device_usmvIdEEvT_PS2_PKS2_S5_PKmS7_mmmm)
        .other          _ZN4Dune4Cuda11device_usmvIdEEvT_PS2_PKS2_S5_PKmS7_mmmm,@"STO_CUDA_ENTRY STV_DEFAULT"
_ZN4Dune4Cuda11device_usmvIdEEvT_PS2_PKS2_S5_PKmS7_mmmm:
.text._ZN4Dune4Cuda11device_usmvIdEEvT_PS2_PKS2_S5_PKmS7_mmmm:
[----:B------:R-:W-:Y:S01]  /*0000*/  LDC R1, c[0x0][0x37c] ;  /* 0x0000df00ff017b82 */ /* 0x000fe20000000800 */
[----:B------:R-:W0:Y:S01]  /*0010*/  S2R R8, SR_TID.X ;  /* 0x0000000000087919 */ /* 0x000e220000002100 */
[----:B------:R-:W0:Y:S01]  /*0020*/  LDCU UR4, c[0x0][0x360] ;  /* 0x00006c00ff0477ac */ /* 0x000e220008000800 */
[----:B------:R-:W0:Y:S01]  /*0030*/  S2R R9, SR_CTAID.X ;  /* 0x0000000000097919 */ /* 0x000e220000002500 */
[----:B------:R-:W1:Y:S01]  /*0040*/  LDCU.64 UR6, c[0x0][0x3b0] ;  /* 0x00007600ff0677ac */ /* 0x000e620008000a00 */
[----:B0-----:R-:W-:-:S05]  /*0050*/  IMAD R8, R9, UR4, R8 ;  /* 0x0000000409087c24 */ /* 0x001fca000f8e0208 */
[----:B-1----:R-:W-:-:S04]  /*0060*/  ISETP.GE.U32.AND P0, PT, R8, UR6, PT ;  /* 0x0000000608007c0c */ /* 0x002fc8000bf06070 */
[----:B------:R-:W-:-:S13]  /*0070*/  ISETP.GE.U32.AND.EX P0, PT, RZ, UR7, PT, P0 ;  /* 0x00000007ff007c0c */ /* 0x000fda000bf06100 */
[----:B------:R-:W-:Y:S05]  /*0080*/  @P0 EXIT ;  /* 0x000000000000094d */ /* 0x000fea0003800000 */
[----:B------:R-:W0:Y:S01]  /*0090*/  LDCU.64 UR4, c[0x0][0x388] ;  /* 0x00007100ff0477ac */ /* 0x000e220008000a00 */
[----:B------:R-:W1:Y:S01]  /*00a0*/  LDCU.64 UR6, c[0x0][0x358] ;  /* 0x00006b00ff0677ac */ /* 0x000e620008000a00 */
[----:B------:R-:W2:Y:S01]  /*00b0*/  LDCU UR9, c[0x0][0x3bc] ;  /* 0x00007780ff0977ac */ /* 0x000ea20008000800 */
[----:B0-----:R-:W-:-:S04]  /*00c0*/  LEA R2, P0, R8, UR4, 0x3 ;  /* 0x0000000408027c11 */ /* 0x001fc8000f8018ff */
[----:B------:R-:W-:-:S05]  /*00d0*/  LEA.HI.X R3, R8, UR5, RZ, 0x3, P0 ;  /* 0x0000000508037c11 */ /* 0x000fca00080f1cff */
[----:B-1----:R0:W5:Y:S01]  /*00e0*/  LDG.E.64 R4, desc[UR6][R2.64] ;  /* 0x0000000602047981 */ /* 0x002162000c1e1b00 */
[----:B------:R-:W1:Y:S01]  /*00f0*/  LDCU.64 UR4, c[0x0][0x3c8] ;  /* 0x00007900ff0477ac */ /* 0x000e620008000a00 */
[----:B--2---:R-:W-:Y:S01]  /*0100*/  UISETP.NE.U32.AND UP0, UPT, UR9, URZ, UPT ;  /* 0x000000ff0900728c */ /* 0x004fe2000bf05070 */
[----:B-1----:R-:W-:Y:S02]  /*0110*/  IMAD.U32 R6, RZ, RZ, UR4 ;  /* 0x00000004ff067e24 */ /* 0x002fe4000f8e00ff */
[----:B------:R-:W-:-:S06]  /*0120*/  IMAD.U32 R7, RZ, RZ, UR5 ;  /* 0x00000005ff077e24 */ /* 0x000fcc000f8e00ff */
[----:B0-----:R-:W-:Y:S05]  /*0130*/  BRA.U UP0, `(.L_x_0) ;  /* 0x0000000100647547 */ /* 0x001fea000b800000 */
[----:B------:R-:W0:Y:S01]  /*0140*/  LDCU UR8, c[0x0][0x3b8] ;  /* 0x00007700ff0877ac */ /* 0x000e220008000800 */
[----:B------:R-:W-:Y:S01]  /*0150*/  IMAD.MOV.U32 R15, RZ, RZ, RZ ;  /* 0x000000ffff0f7224 */ /* 0x000fe200078e00ff */
[----:B0-----:R-:W0:Y:S01]  /*0160*/  I2F.U32.RP R0, UR8 ;  /* 0x0000000800007d06 */ /* 0x001e220008209000 */
[----:B------:R-:W-:-:S07]  /*0170*/  ISETP.NE.U32.AND P2, PT, RZ, UR8, PT ;  /* 0x00000008ff007c0c */ /* 0x000fce000bf45070 */
[----:B0-----:R-:W0:Y:S02]  /*0180*/  MUFU.RCP R0, R0 ;  /* 0x0000000000007308 */ /* 0x001e240000001000 */
[----:B0-----:R-:W-:-:S06]  /*0190*/  VIADD R10, R0, 0xffffffe ;  /* 0x0ffffffe000a7836 */ /* 0x001fcc0000000000 */
[----:B------:R0:W1:Y:S02]  /*01a0*/  F2I.FTZ.U32.TRUNC.NTZ R11, R10 ;  /* 0x0000000a000b7305 */ /* 0x000064000021f000 */
[----:B0-----:R-:W-:Y:S02]  /*01b0*/  HFMA2 R10, -RZ, RZ, 0, 0 ;  /* 0x00000000ff0a7431 */ /* 0x001fe400000001ff */
[----:B-1----:R-:W-:-:S04]  /*01c0*/  IMAD R9, R11, UR8, RZ ;  /* 0x000000080b097c24 */ /* 0x002fc8000f8e02ff */
[----:B------:R-:W-:-:S04]  /*01d0*/  IMAD.MOV R9, RZ, RZ, -R9 ;  /* 0x000000ffff097224 */ /* 0x000fc800078e0a09 */
[----:B------:R-:W-:-:S06]  /*01e0*/  IMAD.HI.U32 R11, R11, R9, R10 ;  /* 0x000000090b0b7227 */ /* 0x000fcc00078e000a */
[----:B------:R-:W-:-:S04]  /*01f0*/  IMAD.HI.U32 R11, R11, R8, RZ ;  /* 0x000000080b0b7227 */ /* 0x000fc800078e00ff */
[----:B------:R-:W-:-:S04]  /*0200*/  IMAD.MOV R9, RZ, RZ, -R11 ;  /* 0x000000ffff097224 */ /* 0x000fc800078e0a0b */
[----:B------:R-:W-:-:S05]  /*0210*/  IMAD R9, R9, UR8, R8 ;  /* 0x0000000809097c24 */ /* 0x000fca000f8e0208 */
[----:B------:R-:W-:-:S13]  /*0220*/  ISETP.GE.U32.AND P0, PT, R9, UR8, PT ;  /* 0x0000000809007c0c */ /* 0x000fda000bf06070 */
[----:B------:R-:W-:Y:S02]  /*0230*/  @P0 VIADD R9, R9, -UR8 ;  /* 0x8000000809090c36 */ /* 0x000fe40008000000 */
[----:B------:R-:W-:-:S03]  /*0240*/  @P0 VIADD R11, R11, 0x1 ;  /* 0x000000010b0b0836 */ /* 0x000fc60000000000 */
[----:B------:R-:W-:Y:S01]  /*0250*/  ISETP.GE.U32.AND P1, PT, R9, UR8, PT ;  /* 0x0000000809007c0c */ /* 0x000fe2000bf26070 */
[----:B------:R-:W-:-:S12]  /*0260*/  IMAD.MOV.U32 R9, RZ, RZ, RZ ;  /* 0x000000ffff097224 */ /* 0x000fd800078e00ff */
[----:B------:R-:W-:Y:S01]  /*0270*/  @P1 VIADD R11, R11, 0x1 ;  /* 0x000000010b0b1836 */ /* 0x000fe20000000000 */
[----:B------:R-:W-:-:S04]  /*0280*/  @!P2 LOP3.LUT R11, RZ, UR8, RZ, 0x33, !PT ;  /* 0x00000008ff0bac12 */ /* 0x000fc8000f8e33ff */
[----:B------:R-:W-:-:S05]  /*0290*/  IADD3 R17, PT, PT, -R11, RZ, RZ ;  /* 0x000000ff0b117210 */ /* 0x000fca0007ffe1ff */
[----:B------:R-:W-:Y:S02]  /*02a0*/  IMAD R17, R17, UR8, R8 ;  /* 0x0000000811117c24 */ /* 0x000fe4000f8e0208 */
[----:B------:R-:W-:Y:S01]  /*02b0*/  IMAD.MOV.U32 R8, RZ, RZ, R11 ;  /* 0x000000ffff087224 */ /* 0x000fe200078e000b */
[----:B------:R-:W-:Y:S06]  /*02c0*/  BRA `(.L_x_1) ;  /* 0x0000000000347947 */ /* 0x000fec0003800000 */
.L_x_0:
[----:B------:R-:W-:-:S07]  /*02d0*/  MOV R0, 0x2f0 ;  /* 0x000002f000007802 */ /* 0x000fce0000000f00 */
[----:B-----5:R-:W-:Y:S05]  /*02e0*/  CALL.REL.NOINC `($__internal_0_$__cuda_sm20_div_u64) ;  /* 0x0000000000cc7944 */ /* 0x020fea0003c00000 */
[----:B------:R-:W0:Y:S01]  /*02f0*/  LDCU.64 UR8, c[0x0][0x3b8] ;  /* 0x00007700ff0877ac */ /* 0x000e220008000a00 */
[----:B------:R-:W-:Y:S01]  /*0300*/  IADD3 R15, P0, PT, RZ, -R12, RZ ;  /* 0x8000000cff0f7210 */ /* 0x000fe20007f1e0ff */
[----:B------:R-:W-:-:S03]  /*0310*/  IMAD.MOV.U32 R9, RZ, RZ, RZ ;  /* 0x000000ffff097224 */ /* 0x000fc600078e00ff */
[----:B------:R-:W-:-:S05]  /*0320*/  IADD3.X R0, PT, PT, RZ, ~R13, RZ, P0, !PT ;  /* 0x8000000dff007210 */ /* 0x000fca00007fe4ff */
[----:B0-----:R-:W-:Y:S02]  /*0330*/  IMAD R0, R0, UR8, RZ ;  /* 0x0000000800007c24 */ /* 0x001fe4000f8e02ff */
[----:B------:R-:W-:-:S04]  /*0340*/  IMAD.WIDE.U32 R8, R15, UR8, R8 ;  /* 0x000000080f087c25 */ /* 0x000fc8000f8e0008 */
[----:B------:R-:W-:Y:S02]  /*0350*/  IMAD R15, R15, UR9, R0 ;  /* 0x000000090f0f7c24 */ /* 0x000fe4000f8e0200 */
[----:B------:R-:W-:Y:S01]  /*0360*/  IMAD.MOV.U32 R17, RZ, RZ, R8 ;  /* 0x000000ffff117224 */ /* 0x000fe200078e0008 */
[----:B------:R-:W-:Y:S01]  /*0370*/  MOV R8, R12 ;  /* 0x0000000c00087202 */ /* 0x000fe20000000f00 */
[----:B------:R-:W-:Y:S02]  /*0380*/  IMAD.IADD R15, R9, 0x1, R15 ;  /* 0x00000001090f7824 */ /* 0x000fe400078e020f */
[----:B------:R-:W-:-:S07]  /*0390*/  IMAD.MOV.U32 R9, RZ, RZ, R13 ;  /* 0x000000ffff097224 */ /* 0x000fce00078e000d */
.L_x_1:
[----:B------:R-:W0:Y:S01]  /*03a0*/  LDCU.64 UR4, c[0x0][0x3c0] ;  /* 0x00007800ff0477ac */ /* 0x000e220008000a00 */
[----:B------:R-:W1:Y:S01]  /*03b0*/  LDCU.64 UR10, c[0x0][0x3a0] ;  /* 0x00007400ff0a77ac */ /* 0x000e620008000a00 */
[----:B------:R-:W2:Y:S01]  /*03c0*/  LDCU.128 UR12, c[0x0][0x390] ;  /* 0x00007200ff0c77ac */ /* 0x000ea20008000c00 */
[----:B0-----:R-:W-:-:S04]  /*03d0*/  UIADD3 UR4, UP0, UPT, UR4, -0x1, URZ ;  /* 0xffffffff04047890 */ /* 0x001fc8000ff1e0ff */
[----:B------:R-:W-:Y:S01]  /*03e0*/  UIADD3.X UR5, UPT, UPT, UR5, -0x1, URZ, UP0, !UPT ;  /* 0xffffffff05057890 */ /* 0x000fe200087fe4ff */
[C---:B-1----:R-:W-:Y:S02]  /*03f0*/  LEA R10, P1, R8.reuse, UR10, 0x3 ;  /* 0x0000000a080a7c11 */ /* 0x042fe4000f8218ff */
[C---:B------:R-:W-:Y:S02]  /*0400*/  ISETP.NE.U32.AND P0, PT, R8.reuse, UR4, PT ;  /* 0x0000000408007c0c */ /* 0x040fe4000bf05070 */
[----:B------:R-:W-:Y:S02]  /*0410*/  LEA.HI.X R11, R8, UR11, R9, 0x3, P1 ;  /* 0x0000000b080b7c11 */ /* 0x000fe400088f1c09 */
[----:B------:R-:W-:-:S03]  /*0420*/  ISETP.NE.AND.EX P0, PT, R9, UR5, PT, P0 ;  /* 0x0000000509007c0c */ /* 0x000fc6000bf05300 */
[----:B------:R-:W3:Y:S01]  /*0430*/  LDG.E.64 R8, desc[UR6][R10.64] ;  /* 0x000000060a087981 */ /* 0x000ee2000c1e1b00 */
[----:B------:R-:W0:Y:S09]  /*0440*/  LDCU.64 UR4, c[0x0][0x3a8] ;  /* 0x00007500ff0477ac */ /* 0x000e320008000a00 */
[----:B------:R-:W4:Y:S01]  /*0450*/  @P0 LDG.E.64 R6, desc[UR6][R10.64+0x8] ;  /* 0x000008060a060981 */ /* 0x000f22000c1e1b00 */
[----:B------:R-:W-:Y:S01]  /*0460*/  BSSY.RECONVERGENT B0, `(.L_x_2) ;  /* 0x0000017000007945 */ /* 0x000fe20003800200 */
[----:B---3--:R-:W-:-:S05]  /*0470*/  IADD3 R17, P0, PT, R8, R17, RZ ;  /* 0x0000001108117210 */ /* 0x008fca0007f1e0ff */
[----:B------:R-:W-:Y:S01]  /*0480*/  IMAD.X R0, R9, 0x1, R15, P0 ;  /* 0x0000000109007824 */ /* 0x000fe200000e060f */
[----:B----4-:R-:W-:-:S04]  /*0490*/  ISETP.GE.U32.AND P0, PT, R17, R6, PT ;  /* 0x000000061100720c */ /* 0x010fc80003f06070 */
[----:B------:R-:W-:-:S13]  /*04a0*/  ISETP.GE.U32.AND.EX P0, PT, R0, R7, PT, P0 ;  /* 0x000000070000720c */ /* 0x000fda0003f06100 */
[----:B0-2---:R-:W-:Y:S05]  /*04b0*/  @P0 BRA `(.L_x_3) ;  /* 0x0000000000440947 */ /* 0x005fea0003800000 */
.L_x_4:
[C---:B------:R-:W-:Y:S01]  /*04c0*/  IMAD.SHL.U32 R10, R17.reuse, 0x8, RZ ;  /* 0x00000008110a7824 */ /* 0x040fe200078e00ff */
[----:B------:R-:W-:-:S04]  /*04d0*/  SHF.L.U64.HI R11, R17, 0x3, R0 ;  /* 0x00000003110b7819 */ /* 0x000fc80000010200 */
[----:B------:R-:W-:-:S04]  /*04e0*/  IADD3 R12, P0, PT, R10, UR4, RZ ;  /* 0x000000040a0c7c10 */ /* 0x000fc8000ff1e0ff */
[----:B------:R-:W-:-:S05]  /*04f0*/  IADD3.X R13, PT, PT, R11, UR5, RZ, P0, !PT ;  /* 0x000000050b0d7c10 */ /* 0x000fca00087fe4ff */
[----:B------:R-:W2:Y:S01]  /*0500*/  LDG.E.64 R8, desc[UR6][R12.64] ;  /* 0x000000060c087981 */ /* 0x000ea2000c1e1b00 */
[----:B------:R-:W-:-:S04]  /*0510*/  IADD3 R10, P1, PT, R10, UR14, RZ ;  /* 0x0000000e0a0a7c10 */ /* 0x000fc8000ff3e0ff */
[----:B------:R-:W-:-:S06]  /*0520*/  IADD3.X R11, PT, PT, R11, UR15, RZ, P1, !PT ;  /* 0x0000000f0b0b7c10 */ /* 0x000fcc0008ffe4ff */
[----:B------:R-:W3:Y:S01]  /*0530*/  LDG.E.64 R10, desc[UR6][R10.64] ;  /* 0x000000060a0a7981 */ /* 0x000ee2000c1e1b00 */
[----:B--2---:R-:W-:-:S04]  /*0540*/  LEA R14, P0, R8, UR12, 0x3 ;  /* 0x0000000c080e7c11 */ /* 0x004fc8000f8018ff */
[----:B------:R-:W-:-:S05]  /*0550*/  LEA.HI.X R15, R8, UR13, R9, 0x3, P0 ;  /* 0x0000000d080f7c11 */ /* 0x000fca00080f1c09 */
[----:B------:R-:W3:Y:S01]  /*0560*/  LDG.E.64 R8, desc[UR6][R14.64] ;  /* 0x000000060e087981 */ /* 0x000ee2000c1e1b00 */
[----:B------:R-:W-:-:S04]  /*0570*/  IADD3 R17, P0, PT, R17, UR8, RZ ;  /* 0x0000000811117c10 */ /* 0x000fc8000ff1e0ff */
[----:B------:R-:W-:Y:S02]  /*0580*/  IADD3.X R0, PT, PT, R0, UR9, RZ, P0, !PT ;  /* 0x0000000900007c10 */ /* 0x000fe400087fe4ff */
[----:B------:R-:W-:-:S04]  /*0590*/  ISETP.GE.U32.AND P0, PT, R17, R6, PT ;  /* 0x000000061100720c */ /* 0x000fc80003f06070 */
[----:B------:R-:W-:Y:S01]  /*05a0*/  ISETP.GE.U32.AND.EX P0, PT, R0, R7, PT, P0 ;  /* 0x000000070000720c */ /* 0x000fe20003f06100 */
[----:B---3-5:R-:W-:-:S12]  /*05b0*/  DFMA R4, R8, R10, R4 ;  /* 0x0000000a0804722b */ /* 0x028fd80000000004 */
[----:B------:R-:W-:Y:S05]  /*05c0*/  @!P0 BRA `(.L_x_4) ;  /* 0xfffffffc00bc8947 */ /* 0x000fea000383ffff */
.L_x_3:
[----:B------:R-:W-:Y:S05]  /*05d0*/  BSYNC.RECONVERGENT B0 ;  /* 0x0000000000007941 */ /* 0x000fea0003800200 */
.L_x_2:
[----:B------:R-:W0:Y:S02]  /*05e0*/  LDCU.64 UR10, c[0x0][0x380] ;  /* 0x00007000ff0a77ac */ /* 0x000e240008000a00 */
[----:B0----5:R-:W-:-:S07]  /*05f0*/  DMUL R4, R4, UR10 ;  /* 0x0000000a04047c28 */ /* 0x021fce0008000000 */
[----:B------:R-:W-:Y:S01]  /*0600*/  STG.E.64 desc[UR6][R2.64], R4 ;  /* 0x0000000402007986 */ /* 0x000fe2000c101b06 */
[----:B------:R-:W-:Y:S05]  /*0610*/  EXIT ;  /* 0x000000000000794d */ /* 0x000fea0003800000 */
        .weak           $__internal_0_$__cuda_sm20_div_u64
        .type           $__internal_0_$__cuda_sm20_div_u64,@function
        .size           $__internal_0_$__cuda_sm20_div_u64,(.L_x_48 - $__internal_0_$__cuda_sm20_div_u64)
$__internal_0_$__cuda_sm20_div_u64:
[----:B------:R-:W0:Y:S01]  /*0620*/  LDCU.64 UR4, c[0x0][0x3b8] ;  /* 0x00007700ff0477ac */ /* 0x000e220008000a00 */
[----:B------:R-:W1:Y:S01]  /*0630*/  LDC.64 R10, c[0x0][0x3b8] ;  /* 0x0000ee00ff0a7b82 */ /* 0x000e620000000a00 */
[----:B0-----:R-:W0:Y:S08]  /*0640*/  I2F.U64.RP R16, UR4 ;  /* 0x0000000400107d12 */ /* 0x001e300008309000 */
[----:B0-----:R-:W0:Y:S02]  /*0650*/  MUFU.RCP R16, R16 ;  /* 0x0000001000107308 */ /* 0x001e240000001000 */
[----:B0-----:R-:W-:-:S06]  /*0660*/  IADD3 R12, PT, PT, R16, 0x1ffffffe, RZ ;  /* 0x1ffffffe100c7810 */ /* 0x001fcc0007ffe0ff */
[----:B------:R-:W1:Y:S02]  /*0670*/  F2I.U64.TRUNC R12, R12 ;  /* 0x0000000c000c7311 */ /* 0x000e64000020d800 */
[----:B-1----:R-:W-:-:S04]  /*0680*/  IMAD.WIDE.U32 R14, R12, R10, RZ ;  /* 0x0000000a0c0e7225 */ /* 0x002fc800078e00ff */
[----:B------:R-:W-:Y:S01]  /*0690*/  IMAD R15, R12, R11, R15 ;  /* 0x0000000b0c0f7224 */ /* 0x000fe200078e020f */
[----:B------:R-:W-:-:S03]  /*06a0*/  IADD3 R17, P0, PT, RZ, -R14, RZ ;  /* 0x8000000eff117210 */ /* 0x000fc60007f1e0ff */
[----:B------:R-:W-:Y:S02]  /*06b0*/  IMAD R15, R13, R10, R15 ;  /* 0x0000000a0d0f7224 */ /* 0x000fe400078e020f */
[----:B------:R-:W-:-:S04]  /*06c0*/  IMAD.HI.U32 R14, R12, R17, RZ ;  /* 0x000000110c0e7227 */ /* 0x000fc800078e00ff */
[----:B------:R-:W-:Y:S02]  /*06d0*/  IMAD.X R19, RZ, RZ, ~R15, P0 ;  /* 0x000000ffff137224 */ /* 0x000fe400000e0e0f */
[----:B------:R-:W-:Y:S02]  /*06e0*/  IMAD.MOV.U32 R15, RZ, RZ, R12 ;  /* 0x000000ffff0f7224 */ /* 0x000fe400078e000c */
[-C--:B------:R-:W-:Y:S02]  /*06f0*/  IMAD R21, R13, R19.reuse, RZ ;  /* 0x000000130d157224 */ /* 0x080fe400078e02ff */
[----:B------:R-:W-:-:S04]  /*0700*/  IMAD.WIDE.U32 R14, P0, R12, R19, R14 ;  /* 0x000000130c0e7225 */ /* 0x000fc8000780000e */
[----:B------:R-:W-:-:S04]  /*0710*/  IMAD.HI.U32 R19, R13, R19, RZ ;  /* 0x000000130d137227 */ /* 0x000fc800078e00ff */
[----:B------:R-:W-:-:S05]  /*0720*/  IMAD.HI.U32 R14, P1, R13, R17, R14 ;  /* 0x000000110d0e7227 */ /* 0x000fca000782000e */
[----:B------:R-:W-:Y:S01]  /*0730*/  IADD3 R15, P2, PT, R21, R14, RZ ;  /* 0x0000000e150f7210 */ /* 0x000fe20007f5e0ff */
[----:B------:R-:W-:-:S04]  /*0740*/  IMAD.X R14, R19, 0x1, R13, P0 ;  /* 0x00000001130e7824 */ /* 0x000fc800000e060d */
[----:B------:R-:W-:Y:S01]  /*0750*/  IMAD.WIDE.U32 R12, R15, R10, RZ ;  /* 0x0000000a0f0c7225 */ /* 0x000fe200078e00ff */
[----:B------:R-:W-:-:S03]  /*0760*/  IADD3.X R17, PT, PT, RZ, RZ, R14, P2, P1 ;  /* 0x000000ffff117210 */ /* 0x000fc600017e240e */
[----:B------:R-:W-:Y:S01]  /*0770*/  IMAD R13, R15, R11, R13 ;  /* 0x0000000b0f0d7224 */ /* 0x000fe200078e020d */
[----:B------:R-:W-:-:S03]  /*0780*/  IADD3 R19, P0, PT, RZ, -R12, RZ ;  /* 0x8000000cff137210 */ /* 0x000fc60007f1e0ff */
[----:B------:R-:W-:Y:S02]  /*0790*/  IMAD R13, R17, R10, R13 ;  /* 0x0000000a110d7224 */ /* 0x000fe400078e020d */
[----:B------:R-:W-:-:S03]  /*07a0*/  IMAD.HI.U32 R14, R15, R19, RZ ;  /* 0x000000130f0e7227 */ /* 0x000fc600078e00ff */
[----:B------:R-:W-:Y:S01]  /*07b0*/  IADD3.X R12, PT, PT, RZ, ~R13, RZ, P0, !PT ;  /* 0x8000000dff0c7210 */ /* 0x000fe200007fe4ff */
[----:B------:R-:W-:-:S04]  /*07c0*/  IMAD.MOV.U32 R13, RZ, RZ, RZ ;  /* 0x000000ffff0d7224 */ /* 0x000fc800078e00ff */
[----:B------:R-:W-:-:S04]  /*07d0*/  IMAD.WIDE.U32 R14, P0, R15, R12, R14 ;  /* 0x0000000c0f0e7225 */ /* 0x000fc8000780000e */
[C---:B------:R-:W-:Y:S02]  /*07e0*/  IMAD R16, R17.reuse, R12, RZ ;  /* 0x0000000c11107224 */ /* 0x040fe400078e02ff */
[----:B------:R-:W-:-:S04]  /*07f0*/  IMAD.HI.U32 R15, P1, R17, R19, R14 ;  /* 0x00000013110f7227 */ /* 0x000fc8000782000e */
[----:B------:R-:W-:Y:S01]  /*0800*/  IMAD.HI.U32 R14, R17, R12, RZ ;  /* 0x0000000c110e7227 */ /* 0x000fe200078e00ff */
[----:B------:R-:W-:-:S03]  /*0810*/  IADD3 R15, P2, PT, R16, R15, RZ ;  /* 0x0000000f100f7210 */ /* 0x000fc60007f5e0ff */
[----:B------:R-:W-:Y:S02]  /*0820*/  IMAD.X R17, R14, 0x1, R17, P0 ;  /* 0x000000010e117824 */ /* 0x000fe400000e0611 */
[----:B------:R-:W-:-:S03]  /*0830*/  IMAD.HI.U32 R12, R15, R8, RZ ;  /* 0x000000080f0c7227 */ /* 0x000fc600078e00ff */
[----:B------:R-:W-:Y:S01]  /*0840*/  IADD3.X R17, PT, PT, RZ, RZ, R17, P2, P1 ;  /* 0x000000ffff117210 */ /* 0x000fe200017e2411 */
[----:B------:R-:W-:-:S04]  /*0850*/  IMAD.WIDE.U32 R12, RZ, R15, R12 ;  /* 0x0000000fff0c7225 */ /* 0x000fc800078e000c */
[----:B------:R-:W-:-:S04]  /*0860*/  IMAD.HI.U32 R12, P0, R17, R8, R12 ;  /* 0x00000008110c7227 */ /* 0x000fc8000780000c */
[----:B------:R-:W-:Y:S01]  /*0870*/  IMAD.X R14, RZ, RZ, RZ, P0 ;  /* 0x000000ffff0e7224 */ /* 0x000fe200000e06ff */
[----:B------:R-:W-:-:S04]  /*0880*/  IADD3 R15, P1, PT, RZ, R12, RZ ;  /* 0x0000000cff0f7210 */ /* 0x000fc80007f3e0ff */
[----:B------:R-:W-:Y:S01]  /*0890*/  IADD3.X R17, PT, PT, RZ, R14, RZ, P1, !PT ;  /* 0x0000000eff117210 */ /* 0x000fe20000ffe4ff */
[----:B------:R-:W-:-:S04]  /*08a0*/  IMAD.WIDE.U32 R12, R15, R10, RZ ;  /* 0x0000000a0f0c7225 */ /* 0x000fc800078e00ff */
[----:B------:R-:W-:Y:S01]  /*08b0*/  IMAD R13, R15, R11, R13 ;  /* 0x0000000b0f0d7224 */ /* 0x000fe200078e020d */
[----:B------:R-:W-:-:S03]  /*08c0*/  IADD3 R19, P1, PT, -R12, R8, RZ ;  /* 0x000000080c137210 */ /* 0x000fc60007f3e1ff */
[-C--:B------:R-:W-:Y:S01]  /*08d0*/  IMAD R13, R17, R10.reuse, R13 ;  /* 0x0000000a110d7224 */ /* 0x080fe200078e020d */
[----:B------:R-:W-:-:S03]  /*08e0*/  ISETP.GE.U32.AND P0, PT, R19, R10, PT ;  /* 0x0000000a1300720c */ /* 0x000fc60003f06070 */
[----:B------:R-:W-:Y:S01]  /*08f0*/  IMAD.X R18, RZ, RZ, ~R13, P1 ;  /* 0x000000ffff127224 */ /* 0x000fe200008e0e0d */
[----:B------:R-:W-:Y:S02]  /*0900*/  IADD3 R13, P2, PT, R19, -R10, RZ ;  /* 0x8000000a130d7210 */ /* 0x000fe40007f5e0ff */
[----:B------:R-:W-:Y:S02]  /*0910*/  IADD3 R12, P1, PT, R15, 0x1, RZ ;  /* 0x000000010f0c7810 */ /* 0x000fe40007f3e0ff */
[C---:B------:R-:W-:Y:S01]  /*0920*/  ISETP.GE.U32.AND.EX P0, PT, R18.reuse, R11, PT, P0 ;  /* 0x0000000b1200720c */ /* 0x040fe20003f06100 */
[----:B------:R-:W-:Y:S02]  /*0930*/  IMAD.X R16, R18, 0x1, ~R11, P2 ;  /* 0x0000000112107824 */ /* 0x000fe400010e0e0b */
[----:B------:R-:W-:Y:S01]  /*0940*/  IMAD.X R14, RZ, RZ, R17, P1 ;  /* 0x000000ffff0e7224 */ /* 0x000fe200008e0611 */
[----:B------:R-:W-:Y:S02]  /*0950*/  SEL R13, R13, R19, P0 ;  /* 0x000000130d0d7207 */ /* 0x000fe40000000000 */
[----:B------:R-:W-:-:S02]  /*0960*/  SEL R15, R12, R15, P0 ;  /* 0x0000000f0c0f7207 */ /* 0x000fc40000000000 */
[----:B------:R-:W-:Y:S02]  /*0970*/  SEL R16, R16, R18, P0 ;  /* 0x0000001210107207 */ /* 0x000fe40000000000 */
[----:B------:R-:W-:Y:S02]  /*0980*/  SEL R14, R14, R17, P0 ;  /* 0x000000110e0e7207 */ /* 0x000fe40000000000 */
[----:B------:R-:W-:Y:S02]  /*0990*/  ISETP.GE.U32.AND P0, PT, R13, R10, PT ;  /* 0x0000000a0d00720c */ /* 0x000fe40003f06070 */
[----:B------:R-:W-:Y:S02]  /*09a0*/  IADD3 R12, P2, PT, R15, 0x1, RZ ;  /* 0x000000010f0c7810 */ /* 0x000fe40007f5e0ff */
[----:B------:R-:W-:Y:S01]  /*09b0*/  ISETP.NE.U32.AND P1, PT, R10, RZ, PT ;  /* 0x000000ff0a00720c */ /* 0x000fe20003f25070 */
[----:B------:R-:W-:Y:S01]  /*09c0*/  IMAD.MOV.U32 R10, RZ, RZ, R0 ;  /* 0x000000ffff0a7224 */ /* 0x000fe200078e0000 */
[----:B------:R-:W-:-:S02]  /*09d0*/  ISETP.GE.U32.AND.EX P0, PT, R16, R11, PT, P0 ;  /* 0x0000000b1000720c */ /* 0x000fc40003f06100 */
[-C--:B------:R-:W-:Y:S02]  /*09e0*/  IADD3.X R13, PT, PT, RZ, R14.reuse, RZ, P2, !PT ;  /* 0x0000000eff0d7210 */ /* 0x080fe400017fe4ff */
[----:B------:R-:W-:Y:S01]  /*09f0*/  ISETP.NE.AND.EX P1, PT, R11, RZ, PT, P1 ;  /* 0x000000ff0b00720c */ /* 0x000fe20003f25310 */
[----:B------:R-:W-:Y:S01]  /*0a00*/  IMAD.MOV.U32 R11, RZ, RZ, 0x0 ;  /* 0x00000000ff0b7424 */ /* 0x000fe200078e00ff */
[----:B------:R-:W-:Y:S02]  /*0a10*/  SEL R12, R12, R15, P0 ;  /* 0x0000000f0c0c7207 */ /* 0x000fe40000000000 */
[----:B------:R-:W-:Y:S02]  /*0a20*/  SEL R13, R13, R14, P0 ;  /* 0x0000000e0d0d7207 */ /* 0x000fe40000000000 */
[----:B------:R-:W-:Y:S02]  /*0a30*/  SEL R12, R12, 0xffffffff, P1 ;  /* 0xffffffff0c0c7807 */ /* 0x000fe40000800000 */
[----:B------:R-:W-:Y:S01]  /*0a40*/  SEL R13, R13, 0xffffffff, P1 ;  /* 0xffffffff0d0d7807 */ /* 0x000fe20000800000 */
[----:B------:R-:W-:Y:S06]  /*0a50*/  RET.REL.NODEC R10 `(_ZN4Dune4Cuda11device_usmvIdEEvT_PS2_PKS2_S5_PKmS7_mmmm) ;  /* 0xfffffff40a687950 */ /* 0x000fec0003c3ffff */
.L_x_5:
[----:B------:R-:W-:-:S00]  /*0a60*/  BRA `(.L_x_5) ;  /* 0xfffffffc00fc7947 */ /* 0x000fc0000383ffff */
[----:B------:R-:W-:-:S00]  /*0a70*/  NOP ;  /* 0x0000000000007918 */ /* 0x000fc00000000000 */
        /* <DEDUP_REMOVED lines=8> */
.L_x_48:


//--------------------- .text._ZN4Dune4Cuda11device_usmvIfEEvT_PS2_PKS2_S5_PKmS7_mmmm --------------------------
	.section	.text._ZN4Dune4Cuda11device_usmvIfEEvT_PS2_PKS2_S5_PKmS7_mmmm,"ax",@progbits
	.align	128
        .global         _ZN4Dune4Cuda11device_usmvIfEEvT_PS2_PKS2_S5_PKmS7_mmmm
        .type           _ZN4Dune4Cuda11device_usmvIfEEvT_PS2_PKS2_S5_PKmS7_mmmm,@function
        .size           _ZN4Dune4Cuda11device_usmvIfEEvT_PS2_PKS2_S5_PKmS7_mmmm,(.L_x_49 - _ZN4Dune4Cuda11device_usmvIfEEvT_PS2_PKS2_S5_PKmS7_mmmm)
        .other          _ZN4Dune4Cuda11device_usmvIfEEvT_PS2_PKS2_S5_PKmS7_mmmm,@"STO_CUDA_ENTRY STV_DEFAULT"
_ZN4Dune4Cuda11device_usmvIfEEvT_PS2_PKS2_S5_PKmS7_mmmm:
.text._ZN4Dune4Cuda11device_usmvIfEEvT_PS2_PKS2_S5_PKmS7_mmmm:
        /* <DEDUP_REMOVED lines=14> */
[----:B-1----:R0:W5:Y:S01]  /*00e0*/  LDG.E R0, desc[UR6][R2.64] ;  /* 0x0000000602007981 */ /* 0x002162000c1e1900 */
[----:B------:R-:W1:Y:S01]  /*00f0*/  LDCU.64 UR4, c[0x0][0x3c8] ;  /* 0x00007900ff0477ac */ /* 0x000e620008000a00 */
[----:B--2---:R-:W-:Y:S01]  /*0100*/  UISETP.NE.U32.AND UP0, UPT, UR9, URZ, UPT ;  /* 0x000000ff0900728c */ /* 0x004fe2000bf05070 */
[----:B-1----:R-:W-:Y:S02]  /*0110*/  IMAD.U32 R4, RZ, RZ, UR4 ;  /* 0x00000004ff047e24 */ /* 0x002fe4000f8e00ff */
[----:B------:R-:W-:-:S06]  /*0120*/  IMAD.U32 R5, RZ, RZ, UR5 ;  /* 0x00000005ff057e24 */ /* 0x000fcc000f8e00ff */
[----:B0-----:R-:W-:Y:S05]  /*0130*/  BRA.U UP0, `(.L_x_6) ;  /* 0x0000000100647547 */ /* 0x001fea000b800000 */
[----:B------:R-:W0:Y:S02]  /*0140*/  LDCU UR8, c[0x0][0x3b8] ;  /* 0x00007700ff0877ac */ /* 0x000e240008000800 */
[----:B0-----:R-:W0:Y:S01]  /*0150*/  I2F.U32.RP R7, UR8 ;  /* 0x0000000800077d06 */ /* 0x001e220008209000 */
[----:B------:R-:W-:-:S07]  /*0160*/  ISETP.NE.U32.AND P2, PT, RZ, UR8, PT ;  /* 0x00000008ff007c0c */ /* 0x000fce000bf45070 */
[----:B0-----:R-:W0:Y:S02]  /*0170*/  MUFU.RCP R7, R7 ;  /* 0x0000000700077308 */ /* 0x001e240000001000 */
[----:B0-----:R-:W-:Y:S02]  /*0180*/  VIADD R8, R7, 0xffffffe ;  /* 0x0ffffffe07087836 */ /* 0x001fe40000000000 */
[----:B------:R-:W-:-:S04]  /*0190*/  IMAD.MOV.U32 R7, RZ, RZ, RZ ;  /* 0x000000ffff077224 */ /* 0x000fc800078e00ff */
[----:B------:R0:W1:Y:S02]  /*01a0*/  F2I.FTZ.U32.TRUNC.NTZ R9, R8 ;  /* 0x0000000800097305 */ /* 0x000064000021f000 */
[----:B0-----:R-:W-:Y:S02]  /*01b0*/  IMAD.MOV.U32 R8, RZ, RZ, RZ ;  /* 0x000000ffff087224 */ /* 0x001fe400078e00ff */
[----:B-1----:R-:W-:-:S05]  /*01c0*/  IMAD R10, R9, UR8, RZ ;  /* 0x00000008090a7c24 */ /* 0x002fca000f8e02ff */
[----:B------:R-:W-:-:S05]  /*01d0*/  IADD3 R11, PT, PT, -R10, RZ, RZ ;  /* 0x000000ff0a0b7210 */ /* 0x000fca0007ffe1ff */
[----:B------:R-:W-:-:S06]  /*01e0*/  IMAD.HI.U32 R9, R9, R11, R8 ;  /* 0x0000000b09097227 */ /* 0x000fcc00078e0008 */
[----:B------:R-:W-:-:S04]  /*01f0*/  IMAD.HI.U32 R9, R9, R6, RZ ;  /* 0x0000000609097227 */ /* 0x000fc800078e00ff */
[----:B------:R-:W-:-:S04]  /*0200*/  IMAD.MOV R11, RZ, RZ, -R9 ;  /* 0x000000ffff0b7224 */ /* 0x000fc800078e0a09 */
[----:B------:R-:W-:Y:S02]  /*0210*/  IMAD R10, R11, UR8, R6 ;  /* 0x000000080b0a7c24 */ /* 0x000fe4000f8e0206 */
[----:B------:R-:W-:-:S03]  /*0220*/  IMAD.MOV.U32 R11, RZ, RZ, RZ ;  /* 0x000000ffff0b7224 */ /* 0x000fc600078e00ff */
[----:B------:R-:W-:-:S13]  /*0230*/  ISETP.GE.U32.AND P0, PT, R10, UR8, PT ;  /* 0x000000080a007c0c */ /* 0x000fda000bf06070 */
[----:B------:R-:W-:Y:S01]  /*0240*/  @P0 VIADD R10, R10, -UR8 ;  /* 0x800000080a0a0c36 */ /* 0x000fe20008000000 */
[----:B------:R-:W-:-:S04]  /*0250*/  @P0 IADD3 R9, PT, PT, R9, 0x1, RZ ;  /* 0x0000000109090810 */ /* 0x000fc80007ffe0ff */
[----:B------:R-:W-:-:S13]  /*0260*/  ISETP.GE.U32.AND P1, PT, R10, UR8, PT ;  /* 0x000000080a007c0c */ /* 0x000fda000bf26070 */
[----:B------:R-:W-:Y:S01]  /*0270*/  @P1 VIADD R9, R9, 0x1 ;  /* 0x0000000109091836 */ /* 0x000fe20000000000 */
[----:B------:R-:W-:-:S05]  /*0280*/  @!P2 LOP3.LUT R9, RZ, UR8, RZ, 0x33, !PT ;  /* 0x00000008ff09ac12 */ /* 0x000fca000f8e33ff */
[----:B------:R-:W-:-:S04]  /*0290*/  IMAD.MOV R13, RZ, RZ, -R9 ;  /* 0x000000ffff0d7224 */ /* 0x000fc800078e0a09 */
[----:B------:R-:W-:Y:S01]  /*02a0*/  IMAD R13, R13, UR8, R6 ;  /* 0x000000080d0d7c24 */ /* 0x000fe2000f8e0206 */
[----:B------:R-:W-:Y:S01]  /*02b0*/  MOV R6, R9 ;  /* 0x0000000900067202 */ /* 0x000fe20000000f00 */
[----:B------:R-:W-:Y:S06]  /*02c0*/  BRA `(.L_x_7) ;  /* 0x0000000000347947 */ /* 0x000fec0003800000 */
.L_x_6:
[----:B------:R-:W-:-:S07]  /*02d0*/  MOV R10, 0x2f0 ;  /* 0x000002f0000a7802 */ /* 0x000fce0000000f00 */
[----:B-----5:R-:W-:Y:S05]  /*02e0*/  CALL.REL.NOINC `($__internal_1_$__cuda_sm20_div_u64) ;  /* 0x0000000000c47944 */ /* 0x020fea0003c00000 */
[----:B------:R-:W0:Y:S01]  /*02f0*/  LDCU.64 UR8, c[0x0][0x3b8] ;  /* 0x00007700ff0877ac */ /* 0x000e220008000a00 */
[----:B------:R-:W-:Y:S01]  /*0300*/  IADD3 R11, P0, PT, RZ, -R8, RZ ;  /* 0x80000008ff0b7210 */ /* 0x000fe20007f1e0ff */
[----:B------:R-:W-:-:S04]  /*0310*/  IMAD.MOV.U32 R7, RZ, RZ, RZ ;  /* 0x000000ffff077224 */ /* 0x000fc800078e00ff */
[----:B------:R-:W-:-:S04]  /*0320*/  IMAD.X R10, RZ, RZ, ~R9, P0 ;  /* 0x000000ffff0a7224 */ /* 0x000fc800000e0e09 */
[----:B0-----:R-:W-:Y:S02]  /*0330*/  IMAD R10, R10, UR8, RZ ;  /* 0x000000080a0a7c24 */ /* 0x001fe4000f8e02ff */
[----:B------:R-:W-:-:S04]  /*0340*/  IMAD.WIDE.U32 R6, R11, UR8, R6 ;  /* 0x000000080b067c25 */ /* 0x000fc8000f8e0006 */
[----:B------:R-:W-:Y:S01]  /*0350*/  IMAD R11, R11, UR9, R10 ;  /* 0x000000090b0b7c24 */ /* 0x000fe2000f8e020a */
[----:B------:R-:W-:Y:S01]  /*0360*/  MOV R13, R6 ;  /* 0x00000006000d7202 */ /* 0x000fe20000000f00 */
[----:B------:R-:W-:Y:S02]  /*0370*/  IMAD.MOV.U32 R6, RZ, RZ, R8 ;  /* 0x000000ffff067224 */ /* 0x000fe400078e0008 */
[----:B------:R-:W-:Y:S02]  /*0380*/  IMAD.IADD R11, R7, 0x1, R11 ;  /* 0x00000001070b7824 */ /* 0x000fe400078e020b */
[----:B------:R-:W-:-:S07]  /*0390*/  IMAD.MOV.U32 R7, RZ, RZ, R9 ;  /* 0x000000ffff077224 */ /* 0x000fce00078e0009 */
.L_x_7:
        /* <DEDUP_REMOVED lines=13> */
[----:B---3--:R-:W-:-:S04]  /*0470*/  IADD3 R13, P0, PT, R6, R13, RZ ;  /* 0x0000000d060d7210 */ /* 0x008fc80007f1e0ff */
[----:B------:R-:W-:Y:S02]  /*0480*/  IADD3.X R12, PT, PT, R7, R11, RZ, P0, !PT ;  /* 0x0000000b070c7210 */ /* 0x000fe400007fe4ff */
[----:B----4-:R-:W-:-:S04]  /*0490*/  ISETP.GE.U32.AND P0, PT, R13, R4, PT ;  /* 0x000000040d00720c */ /* 0x010fc80003f06070 */
[----:B------:R-:W-:-:S13]  /*04a0*/  ISETP.GE.U32.AND.EX P0, PT, R12, R5, PT, P0 ;  /* 0x000000050c00720c */ /* 0x000fda0003f06100 */
[----:B0-2---:R-:W-:Y:S05]  /*04b0*/  @P0 BRA `(.L_x_9) ;  /* 0x00000000003c0947 */ /* 0x005fea0003800000 */
.L_x_10:
[----:B------:R-:W-:-:S04]  /*04c0*/  LEA R6, P0, R13, UR4, 0x3 ;  /* 0x000000040d067c11 */ /* 0x000fc8000f8018ff */
[----:B------:R-:W-:-:S06]  /*04d0*/  LEA.HI.X R7, R13, UR5, R12, 0x3, P0 ;  /* 0x000000050d077c11 */ /* 0x000fcc00080f1c0c */
[----:B------:R-:W2:Y:S01]  /*04e0*/  LDG.E.64 R6, desc[UR6][R6.64] ;  /* 0x0000000606067981 */ /* 0x000ea2000c1e1b00 */
[----:B------:R-:W-:-:S04]  /*04f0*/  LEA R10, P1, R13, UR14, 0x2 ;  /* 0x0000000e0d0a7c11 */ /* 0x000fc8000f8210ff */
[----:B------:R-:W-:-:S05]  /*0500*/  LEA.HI.X R11, R13, UR15, R12, 0x2, P1 ;  /* 0x0000000f0d0b7c11 */ /* 0x000fca00088f140c */
[----:B------:R-:W3:Y:S01]  /*0510*/  LDG.E R10, desc[UR6][R10.64] ;  /* 0x000000060a0a7981 */ /* 0x000ee2000c1e1900 */
[----:B--2---:R-:W-:-:S04]  /*0520*/  LEA R8, P0, R6, UR12, 0x2 ;  /* 0x0000000c06087c11 */ /* 0x004fc8000f8010ff */
[----:B------:R-:W-:-:S06]  /*0530*/  LEA.HI.X R9, R6, UR13, R7, 0x2, P0 ;  /* 0x0000000d06097c11 */ /* 0x000fcc00080f1407 */
[----:B------:R-:W3:Y:S01]  /*0540*/  LDG.E R9, desc[UR6][R8.64] ;  /* 0x0000000608097981 */ /* 0x000ee2000c1e1900 */
[----:B------:R-:W-:-:S04]  /*0550*/  IADD3 R13, P0, PT, R13, UR8, RZ ;  /* 0x000000080d0d7c10 */ /* 0x000fc8000ff1e0ff */
[----:B------:R-:W-:Y:S02]  /*0560*/  IADD3.X R12, PT, PT, R12, UR9, RZ, P0, !PT ;  /* 0x000000090c0c7c10 */ /* 0x000fe400087fe4ff */
[----:B------:R-:W-:-:S04]  /*0570*/  ISETP.GE.U32.AND P0, PT, R13, R4, PT ;  /* 0x000000040d00720c */ /* 0x000fc80003f06070 */
[----:B------:R-:W-:Y:S01]  /*0580*/  ISETP.GE.U32.AND.EX P0, PT, R12, R5, PT, P0 ;  /* 0x000000050c00720c */ /* 0x000fe20003f06100 */
[----:B---3-5:R-:W-:-:S12]  /*0590*/  FFMA R0, R9, R10, R0 ;  /* 0x0000000a09007223 */ /* 0x028fd80000000000 */
[----:B------:R-:W-:Y:S05]  /*05a0*/  @!P0 BRA `(.L_x_10) ;  /* 0xfffffffc00c48947 */ /* 0x000fea000383ffff */
.L_x_9:
[----:B------:R-:W-:Y:S05]  /*05b0*/  BSYNC.RECONVERGENT B0 ;  /* 0x0000000000007941 */ /* 0x000fea0003800200 */
.L_x_8:
[----:B------:R-:W0:Y:S02]  /*05c0*/  LDCU UR10, c[0x0][0x380] ;  /* 0x00007000ff0a77ac */ /* 0x000e240008000800 */
[----:B0----5:R-:W-:-:S05]  /*05d0*/  FMUL R5, R0, UR10 ;  /* 0x0000000a00057c20 */ /* 0x021fca0008400000 */
[----:B------:R-:W-:Y:S01]  /*05e0*/  STG.E desc[UR6][R2.64], R5 ;  /* 0x0000000502007986 */ /* 0x000fe2000c101906 */
[----:B------:R-:W-:Y:S05]  /*05f0*/  EXIT ;  /* 0x000000000000794d */ /* 0x000fea0003800000 */
        .weak           $__internal_1_$__cuda_sm20_div_u64
        .type           $__internal_1_$__cuda_sm20_div_u64,@function
        .size           $__internal_1_$__cuda_sm20_div_u64,(.L_x_49 - $__internal_1_$__cuda_sm20_div_u64)
$__internal_1_$__cuda_sm20_div_u64:
[----:B------:R-:W0:Y:S01]  /*0600*/  LDCU.64 UR4, c[0x0][0x3b8] ;  /* 0x00007700ff0477ac */ /* 0x000e220008000a00 */
[----:B------:R-:W1:Y:S01]  /*0610*/  LDC.64 R8, c[0x0][0x3b8] ;  /* 0x0000ee00ff087b82 */ /* 0x000e620000000a00 */
[----:B0-----:R-:W0:Y:S08]  /*0620*/  I2F.U64.RP R11, UR4 ;  /* 0x00000004000b7d12 */ /* 0x001e300008309000 */
[----:B0-----:R-:W0:Y:S02]  /*0630*/  MUFU.RCP R11, R11 ;  /* 0x0000000b000b7308 */ /* 0x001e240000001000 */
[----:B0-----:R-:W-:-:S06]  /*0640*/  VIADD R12, R11, 0x1ffffffe ;  /* 0x1ffffffe0b0c7836 */ /* 0x001fcc0000000000 */
        /* <DEDUP_REMOVED lines=11> */
[----:B------:R-:W-:Y:S01]  /*0700*/  IMAD.HI.U32 R14, P1, R13, R17, R14 ;  /* 0x000000110d0e7227 */ /* 0x000fe2000782000e */
[----:B------:R-:W-:-:S04]  /*0710*/  IADD3.X R11, PT, PT, R11, R13, RZ, P0, !PT ;  /* 0x0000000d0b0b7210 */ /* 0x000fc800007fe4ff */
[----:B------:R-:W-:-:S04]  /*0720*/  IADD3 R15, P2, PT, R21, R14, RZ ;  /* 0x0000000e150f7210 */ /* 0x000fc80007f5e0ff */
[----:B------:R-:W-:Y:S01]  /*0730*/  IADD3.X R11, PT, PT, RZ, RZ, R11, P2, P1 ;  /* 0x000000ffff0b7210 */ /* 0x000fe200017e240b */
[----:B------:R-:W-:-:S04]  /*0740*/  IMAD.WIDE.U32 R12, R15, R8, RZ ;  /* 0x000000080f0c7225 */ /* 0x000fc800078e00ff */
[----:B------:R-:W-:Y:S01]  /*0750*/  IMAD R13, R15, R9, R13 ;  /* 0x000000090f0d7224 */ /* 0x000fe200078e020d */
[----:B------:R-:W-:-:S03]  /*0760*/  IADD3 R17, P0, PT, RZ, -R12, RZ ;  /* 0x8000000cff117210 */ /* 0x000fc60007f1e0ff */
[----:B------:R-:W-:Y:S02]  /*0770*/  IMAD R13, R11, R8, R13 ;  /* 0x000000080b0d7224 */ /* 0x000fe400078e020d */
[----:B------:R-:W-:-:S04]  /*0780*/  IMAD.HI.U32 R14, R15, R17, RZ ;  /* 0x000000110f0e7227 */ /* 0x000fc800078e00ff */
[----:B------:R-:W-:Y:S02]  /*0790*/  IMAD.X R12, RZ, RZ, ~R13, P0 ;  /* 0x000000ffff0c7224 */ /* 0x000fe400000e0e0d */
[----:B------:R-:W-:Y:S02]  /*07a0*/  HFMA2 R13, -RZ, RZ, 0, 0 ;  /* 0x00000000ff0d7431 */ /* 0x000fe400000001ff */
        /* <DEDUP_REMOVED lines=9> */
[----:B------:R-:W-:-:S05]  /*0840*/  IMAD.HI.U32 R11, P0, R11, R6, R12 ;  /* 0x000000060b0b7227 */ /* 0x000fca000780000c */
[----:B------:R-:W-:Y:S01]  /*0850*/  IADD3 R15, P1, PT, RZ, R11, RZ ;  /* 0x0000000bff0f7210 */ /* 0x000fe20007f3e0ff */
[----:B------:R-:W-:-:S04]  /*0860*/  IMAD.X R11, RZ, RZ, RZ, P0 ;  /* 0x000000ffff0b7224 */ /* 0x000fc800000e06ff */
[----:B------:R-:W-:-:S04]  /*0870*/  IMAD.WIDE.U32 R12, R15, R8, RZ ;  /* 0x000000080f0c7225 */ /* 0x000fc800078e00ff */
[----:B------:R-:W-:Y:S01]  /*0880*/  IMAD.X R11, RZ, RZ, R11, P1 ;  /* 0x000000ffff0b7224 */ /* 0x000fe200008e060b */
[----:B------:R-:W-:Y:S01]  /*0890*/  IADD3 R19, P1, PT, -R12, R6, RZ ;  /* 0x000000060c137210 */ /* 0x000fe20007f3e1ff */
[----:B------:R-:W-:-:S03]  /*08a0*/  IMAD R13, R15, R9, R13 ;  /* 0x000000090f0d7224 */ /* 0x000fc600078e020d */
[-C--:B------:R-:W-:Y:S01]  /*08b0*/  ISETP.GE.U32.AND P0, PT, R19, R8.reuse, PT ;  /* 0x000000081300720c */ /* 0x080fe20003f06070 */
[-C--:B------:R-:W-:Y:S01]  /*08c0*/  IMAD R13, R11, R8.reuse, R13 ;  /* 0x000000080b0d7224 */ /* 0x080fe200078e020d */
[----:B------:R-:W-:-:S04]  /*08d0*/  IADD3 R17, P2, PT, R19, -R8, RZ ;  /* 0x8000000813117210 */ /* 0x000fc80007f5e0ff */
[----:B------:R-:W-:Y:S02]  /*08e0*/  IADD3.X R18, PT, PT, RZ, ~R13, RZ, P1, !PT ;  /* 0x8000000dff127210 */ /* 0x000fe40000ffe4ff */
        /* <DEDUP_REMOVED lines=10> */
[----:B------:R-:W-:Y:S02]  /*0990*/  ISETP.GE.U32.AND.EX P0, PT, R16, R9, PT, P0 ;  /* 0x000000091000720c */ /* 0x000fe40003f06100 */
[----:B------:R-:W-:-:S02]  /*09a0*/  ISETP.NE.U32.AND P1, PT, R8, RZ, PT ;  /* 0x000000ff0800720c */ /* 0x000fc40003f25070 */
[-C--:B------:R-:W-:Y:S02]  /*09b0*/  IADD3.X R12, PT, PT, RZ, R13.reuse, RZ, P2, !PT ;  /* 0x0000000dff0c7210 */ /* 0x080fe400017fe4ff */
[----:B------:R-:W-:Y:S01]  /*09c0*/  SEL R8, R11, R14, P0 ;  /* 0x0000000e0b087207 */ /* 0x000fe20000000000 */
[----:B------:R-:W-:Y:S01]  /*09d0*/  IMAD.MOV.U32 R11, RZ, RZ, 0x0 ;  /* 0x00000000ff0b7424 */ /* 0x000fe200078e00ff */
[----:B------:R-:W-:Y:S02]  /*09e0*/  ISETP.NE.AND.EX P1, PT, R9, RZ, PT, P1 ;  /* 0x000000ff0900720c */ /* 0x000fe40003f25310 */
[----:B------:R-:W-:Y:S02]  /*09f0*/  SEL R9, R12, R13, P0 ;  /* 0x0000000d0c097207 */ /* 0x000fe40000000000 */
[----:B------:R-:W-:Y:S02]  /*0a00*/  SEL R8, R8, 0xffffffff, P1 ;  /* 0xffffffff08087807 */ /* 0x000fe40000800000 */
[----:B------:R-:W-:Y:S01]  /*0a10*/  SEL R9, R9, 0xffffffff, P1 ;  /* 0xffffffff09097807 */ /* 0x000fe20000800000 */
[----:B------:R-:W-:Y:S06]  /*0a20*/  RET.REL.NODEC R10 `(_ZN4Dune4Cuda11device_usmvIfEEvT_PS2_PKS2_S5_PKmS7_mmmm) ;  /* 0xfffffff40a747950 */ /* 0x000fec0003c3ffff */
.L_x_11:
        /* <DEDUP_REMOVED lines=13> */
.L_x_49:


//--------------------- .text._ZN4Dune4Cuda10device_mmvIdEEvPT_PKS2_S5_PKmS7_mmmm --------------------------
	.section	.text._ZN4Dune4Cuda10device_mmvIdEEvPT_PKS2_S5_PKmS7_mmmm,"ax",@progbits
	.align	128
        .global         _ZN4Dune4Cuda10device_mmvIdEEvPT_PKS2_S5_PKmS7_mmmm
        .type           _ZN4Dune4Cuda10device_mmvIdEEvPT_PKS2_S5_PKmS7_mmmm,@function
        .size           _ZN4Dune4Cuda10device_mmvIdEEvPT_PKS2_S5_PKmS7_mmmm,(.L_x_50 - _ZN4Dune4Cuda10device_mmvIdEEvPT_PKS2_S5_PKmS7_mmmm)
        .other          _ZN4Dune4Cuda10device_mmvIdEEvPT_PKS2_S5_PKmS7_mmmm,@"STO_CUDA_ENTRY STV_DEFAULT"
_ZN4Dune4Cuda10device_mmvIdEEvPT_PKS2_S5_PKmS7_mmmm:
.text._ZN4Dune4Cuda10device_mmvIdEEvPT_PKS2_S5_PKmS7_mmmm:
        /* <DEDUP_REMOVED lines=45> */
.L_x_12:
[----:B------:R-:W-:-:S07]  /*02d0*/  MOV R0, 0x2f0 ;  /* 0x000002f000007802 */ /* 0x000fce0000000f00 */
[----:B-----5:R-:W-:Y:S05]  /*02e0*/  CALL.REL.NOINC `($__internal_2_$__cuda_sm20_div_u64) ;  /* 0x0000000000c87944 */ /* 0x020fea0003c00000 */
        /* <DEDUP_REMOVED lines=11> */
.L_x_13:
[----:B------:R-:W0:Y:S01]  /*03a0*/  LDCU.64 UR4, c[0x0][0x3b8] ;  /* 0x00007700ff0477ac */ /* 0x000e220008000a00 */
[----:B------:R-:W1:Y:S01]  /*03b0*/  LDCU.64 UR10, c[0x0][0x398] ;  /* 0x00007300ff0a77ac */ /* 0x000e620008000a00 */
[----:B------:R-:W2:Y:S01]  /*03c0*/  LDCU.64 UR12, c[0x0][0x390] ;  /* 0x00007200ff0c77ac */ /* 0x000ea20008000a00 */
[----:B0-----:R-:W-:-:S04]  /*03d0*/  UIADD3 UR4, UP0, UPT, UR4, -0x1, URZ ;  /* 0xffffffff04047890 */ /* 0x001fc8000ff1e0ff */
[----:B------:R-:W-:Y:S01]  /*03e0*/  UIADD3.X UR5, UPT, UPT, UR5, -0x1, URZ, UP0, !UPT ;  /* 0xffffffff05057890 */ /* 0x000fe200087fe4ff */
[C---:B-1----:R-:W-:Y:S02]  /*03f0*/  LEA R10, P1, R8.reuse, UR10, 0x3 ;  /* 0x0000000a080a7c11 */ /* 0x042fe4000f8218ff */
[C---:B------:R-:W-:Y:S02]  /*0400*/  ISETP.NE.U32.AND P0, PT, R8.reuse, UR4, PT ;  /* 0x0000000408007c0c */ /* 0x040fe4000bf05070 */
[----:B------:R-:W-:Y:S01]  /*0410*/  LEA.HI.X R11, R8, UR11, R9, 0x3, P1 ;  /* 0x0000000b080b7c11 */ /* 0x000fe200088f1c09 */
[----:B------:R-:W0:Y:S01]  /*0420*/  LDCU.64 UR10, c[0x0][0x388] ;  /* 0x00007100ff0a77ac */ /* 0x000e220008000a00 */
[----:B------:R-:W-:-:S03]  /*0430*/  ISETP.NE.AND.EX P0, PT, R9, UR5, PT, P0 ;  /* 0x0000000509007c0c */ /* 0x000fc6000bf05300 */
[----:B------:R-:W3:Y:S01]  /*0440*/  LDG.E.64 R8, desc[UR6][R10.64] ;  /* 0x000000060a087981 */ /* 0x000ee2000c1e1b00 */
[----:B------:R-:W1:Y:S09]  /*0450*/  LDCU.64 UR4, c[0x0][0x3a0] ;  /* 0x00007400ff0477ac */ /* 0x000e720008000a00 */
[----:B------:R-:W4:Y:S01]  /*0460*/  @P0 LDG.E.64 R6, desc[UR6][R10.64+0x8] ;  /* 0x000008060a060981 */ /* 0x000f22000c1e1b00 */
[----:B------:R-:W-:Y:S01]  /*0470*/  BSSY.RECONVERGENT B0, `(.L_x_14) ;  /* 0x0000017000007945 */ /* 0x000fe20003800200 */
[----:B---3--:R-:W-:-:S05]  /*0480*/  IADD3 R17, P0, PT, R8, R17, RZ ;  /* 0x0000001108117210 */ /* 0x008fca0007f1e0ff */
[----:B------:R-:W-:Y:S01]  /*0490*/  IMAD.X R0, R9, 0x1, R15, P0 ;  /* 0x0000000109007824 */ /* 0x000fe200000e060f */
[----:B----4-:R-:W-:-:S04]  /*04a0*/  ISETP.GE.U32.AND P0, PT, R17, R6, PT ;  /* 0x000000061100720c */ /* 0x010fc80003f06070 */
[----:B------:R-:W-:-:S13]  /*04b0*/  ISETP.GE.U32.AND.EX P0, PT, R0, R7, PT, P0 ;  /* 0x000000070000720c */ /* 0x000fda0003f06100 */
[----:B012---:R-:W-:Y:S05]  /*04c0*/  @P0 BRA `(.L_x_15) ;  /* 0x0000000000440947 */ /* 0x007fea0003800000 */
.L_x_16:
        /* <DEDUP_REMOVED lines=15> */
[----:B---3-5:R-:W-:-:S12]  /*05c0*/  DFMA R4, -R8, R10, R4 ;  /* 0x0000000a0804722b */ /* 0x028fd80000000104 */
[----:B------:R-:W-:Y:S05]  /*05d0*/  @!P0 BRA `(.L_x_16) ;  /* 0xfffffffc00bc8947 */ /* 0x000fea000383ffff */
.L_x_15:
[----:B------:R-:W-:Y:S05]  /*05e0*/  BSYNC.RECONVERGENT B0 ;  /* 0x0000000000007941 */ /* 0x000fea0003800200 */
.L_x_14:
[----:B-----5:R-:W-:Y:S01]  /*05f0*/  STG.E.64 desc[UR6][R2.64], R4 ;  /* 0x0000000402007986 */ /* 0x020fe2000c101b06 */
[----:B------:R-:W-:Y:S05]  /*0600*/  EXIT ;  /* 0x000000000000794d */ /* 0x000fea0003800000 */
        .weak           $__internal_2_$__cuda_sm20_div_u64
        .type           $__internal_2_$__cuda_sm20_div_u64,@function
        .size           $__internal_2_$__cuda_sm20_div_u64,(.L_x_50 - $__internal_2_$__cuda_sm20_div_u64)
$__internal_2_$__cuda_sm20_div_u64:
        /* <DEDUP_REMOVED lines=67> */
[----:B------:R-:W-:Y:S06]  /*0a40*/  RET.REL.NODEC R10 `(_ZN4Dune4Cuda10device_mmvIdEEvPT_PKS2_S5_PKmS7_mmmm) ;  /* 0xfffffff40a6c7950 */ /* 0x000fec0003c3ffff */
.L_x_17:
        /* <DEDUP_REMOVED lines=11> */
.L_x_50:


//--------------------- .text._ZN4Dune4Cuda10device_mmvIfEEvPT_PKS2_S5_PKmS7_mmmm --------------------------
	.section	.text._ZN4Dune4Cuda10device_mmvIfEEvPT_PKS2_S5_PKmS7_mmmm,"ax",@progbits
	.align	128
        .global         _ZN4Dune4Cuda10device_mmvIfEEvPT_PKS2_S5_PKmS7_mmmm
        .type           _ZN4Dune4Cuda10device_mmvIfEEvPT_PKS2_S5_PKmS7_mmmm,@function
        .size           _ZN4Dune4Cuda10device_mmvIfEEvPT_PKS2_S5_PKmS7_mmmm,(.L_x_51 - _ZN4Dune4Cuda10device_mmvIfEEvPT_PKS2_S5_PKmS7_mmmm)
        .other          _ZN4Dune4Cuda10device_mmvIfEEvPT_PKS2_S5_PKmS7_mmmm,@"STO_CUDA_ENTRY STV_DEFAULT"
_ZN4Dune4Cuda10device_mmvIfEEvPT_PKS2_S5_PKmS7_mmmm:
.text._ZN4Dune4Cuda10device_mmvIfEEvPT_PKS2_S5_PKmS7_mmmm:
        /* <DEDUP_REMOVED lines=45> */
.L_x_18:
[----:B------:R-:W-:-:S07]  /*02d0*/  MOV R0, 0x2f0 ;  /* 0x000002f000007802 */ /* 0x000fce0000000f00 */
[----:B-----5:R-:W-:Y:S05]  /*02e0*/  CALL.REL.NOINC `($__internal_3_$__cuda_sm20_div_u64) ;  /* 0x0000000000c07944 */ /* 0x020fea0003c00000 */
        /* <DEDUP_REMOVED lines=11> */
.L_x_19:
        /* <DEDUP_REMOVED lines=14> */
[----:B---3--:R-:W-:-:S04]  /*0480*/  IADD3 R15, P0, PT, R8, R15, RZ ;  /* 0x0000000f080f7210 */ /* 0x008fc80007f1e0ff */
[----:B------:R-:W-:Y:S02]  /*0490*/  IADD3.X R0, PT, PT, R9, R17, RZ, P0, !PT ;  /* 0x0000001109007210 */ /* 0x000fe400007fe4ff */
[----:B----4-:R-:W-:-:S04]  /*04a0*/  ISETP.GE.U32.AND P0, PT, R15, R4, PT ;  /* 0x000000040f00720c */ /* 0x010fc80003f06070 */
[----:B------:R-:W-:-:S13]  /*04b0*/  ISETP.GE.U32.AND.EX P0, PT, R0, R5, PT, P0 ;  /* 0x000000050000720c */ /* 0x000fda0003f06100 */
[----:B012---:R-:W-:Y:S05]  /*04c0*/  @P0 BRA `(.L_x_21) ;  /* 0x00000000003c0947 */ /* 0x007fea0003800000 */
.L_x_22:
[----:B------:R-:W-:-:S04]  /*04d0*/  LEA R8, P0, R15, UR4, 0x3 ;  /* 0x000000040f087c11 */ /* 0x000fc8000f8018ff */
[----:B------:R-:W-:-:S06]  /*04e0*/  LEA.HI.X R9, R15, UR5, R0, 0x3, P0 ;  /* 0x000000050f097c11 */ /* 0x000fcc00080f1c00 */
[----:B------:R-:W2:Y:S01]  /*04f0*/  LDG.E.64 R8, desc[UR6][R8.64] ;  /* 0x0000000608087981 */ /* 0x000ea2000c1e1b00 */
[----:B------:R-:W-:-:S04]  /*0500*/  LEA R12, P1, R15, UR12, 0x2 ;  /* 0x0000000c0f0c7c11 */ /* 0x000fc8000f8210ff */
[----:B------:R-:W-:-:S05]  /*0510*/  LEA.HI.X R13, R15, UR13, R0, 0x2, P1 ;  /* 0x0000000d0f0d7c11 */ /* 0x000fca00088f1400 */
[----:B------:R-:W3:Y:S01]  /*0520*/  LDG.E R12, desc[UR6][R12.64] ;  /* 0x000000060c0c7981 */ /* 0x000ee2000c1e1900 */
[----:B--2---:R-:W-:-:S04]  /*0530*/  LEA R10, P0, R8, UR10, 0x2 ;  /* 0x0000000a080a7c11 */ /* 0x004fc8000f8010ff */
[----:B------:R-:W-:-:S05]  /*0540*/  LEA.HI.X R11, R8, UR11, R9, 0x2, P0 ;  /* 0x0000000b080b7c11 */ /* 0x000fca00080f1409 */
[----:B------:R-:W3:Y:S01]  /*0550*/  LDG.E R10, desc[UR6][R10.64] ;  /* 0x000000060a0a7981 */ /* 0x000ee2000c1e1900 */
[----:B------:R-:W-:-:S04]  /*0560*/  IADD3 R15, P0, PT, R15, UR8, RZ ;  /* 0x000000080f0f7c10 */ /* 0x000fc8000ff1e0ff */
[----:B------:R-:W-:Y:S02]  /*0570*/  IADD3.X R0, PT, PT, R0, UR9, RZ, P0, !PT ;  /* 0x0000000900007c10 */ /* 0x000fe400087fe4ff */
[----:B------:R-:W-:-:S04]  /*0580*/  ISETP.GE.U32.AND P0, PT, R15, R4, PT ;  /* 0x000000040f00720c */ /* 0x000fc80003f06070 */
[----:B------:R-:W-:Y:S01]  /*0590*/  ISETP.GE.U32.AND.EX P0, PT, R0, R5, PT, P0 ;  /* 0x000000050000720c */ /* 0x000fe20003f06100 */
[----:B---3-5:R-:W-:-:S12]  /*05a0*/  FFMA R7, -R10, R12, R7 ;  /* 0x0000000c0a077223 */ /* 0x028fd80000000107 */
[----:B------:R-:W-:Y:S05]  /*05b0*/  @!P0 BRA `(.L_x_22) ;  /* 0xfffffffc00c48947 */ /* 0x000fea000383ffff */
.L_x_21:
[----:B------:R-:W-:Y:S05]  /*05c0*/  BSYNC.RECONVERGENT B0 ;  /* 0x0000000000007941 */ /* 0x000fea0003800200 */
.L_x_20:
[----:B-----5:R-:W-:Y:S01]  /*05d0*/  STG.E desc[UR6][R2.64], R7 ;  /* 0x0000000702007986 */ /* 0x020fe2000c101906 */
[----:B------:R-:W-:Y:S05]  /*05e0*/  EXIT ;  /* 0x000000000000794d */ /* 0x000fea0003800000 */
        .weak           $__internal_3_$__cuda_sm20_div_u64
        .type           $__internal_3_$__cuda_sm20_div_u64,@function
        .size           $__internal_3_$__cuda_sm20_div_u64,(.L_x_51 - $__internal_3_$__cuda_sm20_div_u64)
$__internal_3_$__cuda_sm20_div_u64:
        /* <DEDUP_REMOVED lines=25> */
[----:B------:R-:W-:-:S04]  /*0780*/  IMAD.X R6, RZ, RZ, ~R6, P0 ;  /* 0x000000ffff067224 */ /* 0x000fc800000e0e06 */
        /* <DEDUP_REMOVED lines=8> */
[----:B------:R-:W-:Y:S02]  /*0810*/  IMAD.MOV.U32 R13, RZ, RZ, RZ ;  /* 0x000000ffff0d7224 */ /* 0x000fe400078e00ff */
[----:B------:R-:W-:-:S04]  /*0820*/  IMAD.WIDE.U32 R12, RZ, R15, R12 ;  /* 0x0000000fff0c7225 */ /* 0x000fc800078e000c */
[----:B------:R-:W-:-:S05]  /*0830*/  IMAD.HI.U32 R12, P0, R17, R8, R12 ;  /* 0x00000008110c7227 */ /* 0x000fca000780000c */
[----:B------:R-:W-:Y:S02]  /*0840*/  IADD3 R15, P1, PT, RZ, R12, RZ ;  /* 0x0000000cff0f7210 */ /* 0x000fe40007f3e0ff */
[----:B------:R-:W-:-:S03]  /*0850*/  IADD3.X R6, PT, PT, RZ, RZ, RZ, P0, !PT ;  /* 0x000000ffff067210 */ /* 0x000fc600007fe4ff */
[----:B------:R-:W-:-:S04]  /*0860*/  IMAD.WIDE.U32 R12, R15, R10, RZ ;  /* 0x0000000a0f0c7225 */ /* 0x000fc800078e00ff */
[----:B------:R-:W-:Y:S01]  /*0870*/  IMAD.X R17, RZ, RZ, R6, P1 ;  /* 0x000000ffff117224 */ /* 0x000fe200008e0606 */
[----:B------:R-:W-:Y:S01]  /*0880*/  IADD3 R19, P1, PT, -R12, R8, RZ ;  /* 0x000000080c137210 */ /* 0x000fe20007f3e1ff */
[----:B------:R-:W-:-:S03]  /*0890*/  IMAD R6, R15, R11, R13 ;  /* 0x0000000b0f067224 */ /* 0x000fc600078e020d */
[-C--:B------:R-:W-:Y:S01]  /*08a0*/  ISETP.GE.U32.AND P0, PT, R19, R10.reuse, PT ;  /* 0x0000000a1300720c */ /* 0x080fe20003f06070 */
[-C--:B------:R-:W-:Y:S01]  /*08b0*/  IMAD R6, R17, R10.reuse, R6 ;  /* 0x0000000a11067224 */ /* 0x080fe200078e0206 */
[----:B------:R-:W-:-:S03]  /*08c0*/  IADD3 R13, P2, PT, R19, -R10, RZ ;  /* 0x8000000a130d7210 */ /* 0x000fc60007f5e0ff */
[----:B------:R-:W-:Y:S01]  /*08d0*/  IMAD.X R16, RZ, RZ, ~R6, P1 ;  /* 0x000000ffff107224 */ /* 0x000fe200008e0e06 */
[----:B------:R-:W-:-:S04]  /*08e0*/  IADD3 R6, P1, PT, R15, 0x1, RZ ;  /* 0x000000010f067810 */ /* 0x000fc80007f3e0ff */
[CC--:B------:R-:W-:Y:S01]  /*08f0*/  ISETP.GE.U32.AND.EX P0, PT, R16.reuse, R11.reuse, PT, P0 ;  /* 0x0000000b1000720c */ /* 0x0c0fe20003f06100 */
[----:B------:R-:W-:Y:S01]  /*0900*/  IMAD.X R12, RZ, RZ, R17, P1 ;  /* 0x000000ffff0c7224 */ /* 0x000fe200008e0611 */
[----:B------:R-:W-:Y:S02]  /*0910*/  IADD3.X R14, PT, PT, R16, ~R11, RZ, P2, !PT ;  /* 0x8000000b100e7210 */ /* 0x000fe400017fe4ff */
[----:B------:R-:W-:Y:S02]  /*0920*/  SEL R15, R6, R15, P0 ;  /* 0x0000000f060f7207 */ /* 0x000fe40000000000 */
[----:B------:R-:W-:Y:S02]  /*0930*/  SEL R13, R13, R19, P0 ;  /* 0x000000130d0d7207 */ /* 0x000fe40000000000 */
[----:B------:R-:W-:Y:S02]  /*0940*/  SEL R12, R12, R17, P0 ;  /* 0x000000110c0c7207 */ /* 0x000fe40000000000 */
[----:B------:R-:W-:-:S02]  /*0950*/  IADD3 R6, P2, PT, R15, 0x1, RZ ;  /* 0x000000010f067810 */ /* 0x000fc40007f5e0ff */
[----:B------:R-:W-:Y:S02]  /*0960*/  SEL R14, R14, R16, P0 ;  /* 0x000000100e0e7207 */ /* 0x000fe40000000000 */
[----:B------:R-:W-:Y:S01]  /*0970*/  ISETP.GE.U32.AND P0, PT, R13, R10, PT ;  /* 0x0000000a0d00720c */ /* 0x000fe20003f06070 */
[----:B------:R-:W-:Y:S01]  /*0980*/  IMAD.X R13, RZ, RZ, R12, P2 ;  /* 0x000000ffff0d7224 */ /* 0x000fe200010e060c */
[----:B------:R-:W-:Y:S02]  /*0990*/  ISETP.NE.U32.AND P1, PT, R10, RZ, PT ;  /* 0x000000ff0a00720c */ /* 0x000fe40003f25070 */
[----:B------:R-:W-:Y:S02]  /*09a0*/  ISETP.GE.U32.AND.EX P0, PT, R14, R11, PT, P0 ;  /* 0x0000000b0e00720c */ /* 0x000fe40003f06100 */
[----:B------:R-:W-:Y:S01]  /*09b0*/  ISETP.NE.AND.EX P1, PT, R11, RZ, PT, P1 ;  /* 0x000000ff0b00720c */ /* 0x000fe20003f25310 */
[----:B------:R-:W-:Y:S01]  /*09c0*/  IMAD.MOV.U32 R11, RZ, RZ, 0x0 ;  /* 0x00000000ff0b7424 */ /* 0x000fe200078e00ff */
[----:B------:R-:W-:-:S02]  /*09d0*/  MOV R10, R0 ;  /* 0x00000000000a7202 */ /* 0x000fc40000000f00 */
[----:B------:R-:W-:Y:S02]  /*09e0*/  SEL R6, R6, R15, P0 ;  /* 0x0000000f06067207 */ /* 0x000fe40000000000 */
[----:B------:R-:W-:Y:S02]  /*09f0*/  SEL R13, R13, R12, P0 ;  /* 0x0000000c0d0d7207 */ /* 0x000fe40000000000 */
[----:B------:R-:W-:Y:S02]  /*0a00*/  SEL R6, R6, 0xffffffff, P1 ;  /* 0xffffffff06067807 */ /* 0x000fe40000800000 */
[----:B------:R-:W-:Y:S01]  /*0a10*/  SEL R13, R13, 0xffffffff, P1 ;  /* 0xffffffff0d0d7807 */ /* 0x000fe20000800000 */
[----:B------:R-:W-:Y:S06]  /*0a20*/  RET.REL.NODEC R10 `(_ZN4Dune4Cuda10device_mmvIfEEvPT_PKS2_S5_PKmS7_mmmm) ;  /* 0xfffffff40a747950 */ /* 0x000fec0003c3ffff */
.L_x_23:
        /* <DEDUP_REMOVED lines=13> */
.L_x_51:


//--------------------- .text._ZN4Dune4Cuda10device_umvIdEEvPT_PKS2_S5_PKmS7_mmmm --------------------------
	.section	.text._ZN4Dune4Cuda10device_umvIdEEvPT_PKS2_S5_PKmS7_mmmm,"ax",@progbits
	.align	128
        .global         _ZN4Dune4Cuda10device_umvIdEEvPT_PKS2_S5_PKmS7_mmmm
        .type           _ZN4Dune4Cuda10device_umvIdEEvPT_PKS2_S5_PKmS7_mmmm,@function
        .size           _ZN4Dune4Cuda10device_umvIdEEvPT_PKS2_S5_PKmS7_mmmm,(.L_x_52 - _ZN4Dune4Cuda10device_umvIdEEvPT_PKS2_S5_PKmS7_mmmm)
        .other          _ZN4Dune4Cuda10device_umvIdEEvPT_PKS2_S5_PKmS7_mmmm,@"STO_CUDA_ENTRY STV_DEFAULT"
_ZN4Dune4Cuda10device_umvIdEEvPT_PKS2_S5_PKmS7_mmmm:
.text._ZN4Dune4Cuda10device_umvIdEEvPT_PKS2_S5_PKmS7_mmmm:
        /* <DEDUP_REMOVED lines=45> */
.L_x_24:
[----:B------:R-:W-:-:S07]  /*02d0*/  MOV R0, 0x2f0 ;  /* 0x000002f000007802 */ /* 0x000fce0000000f00 */
[----:B-----5:R-:W-:Y:S05]  /*02e0*/  CALL.REL.NOINC `($__internal_4_$__cuda_sm20_div_u64) ;  /* 0x0000000000c87944 */ /* 0x020fea0003c00000 */
        /* <DEDUP_REMOVED lines=11> */
.L_x_25:
        /* <DEDUP_REMOVED lines=19> */
.L_x_28:
        /* <DEDUP_REMOVED lines=17> */
.L_x_27:
[----:B------:R-:W-:Y:S05]  /*05e0*/  BSYNC.RECONVERGENT B0 ;  /* 0x0000000000007941 */ /* 0x000fea0003800200 */
.L_x_26:
[----:B-----5:R-:W-:Y:S01]  /*05f0*/  STG.E.64 desc[UR6][R2.64], R4 ;  /* 0x0000000402007986 */ /* 0x020fe2000c101b06 */
[----:B------:R-:W-:Y:S05]  /*0600*/  EXIT ;  /* 0x000000000000794d */ /* 0x000fea0003800000 */
        .weak           $__internal_4_$__cuda_sm20_div_u64
        .type           $__internal_4_$__cuda_sm20_div_u64,@function
        .size           $__internal_4_$__cuda_sm20_div_u64,(.L_x_52 - $__internal_4_$__cuda_sm20_div_u64)
$__internal_4_$__cuda_sm20_div_u64:
        /* <DEDUP_REMOVED lines=67> */
[----:B------:R-:W-:Y:S06]  /*0a40*/  RET.REL.NODEC R10 `(_ZN4Dune4Cuda10device_umvIdEEvPT_PKS2_S5_PKmS7_mmmm) ;  /* 0xfffffff40a6c7950 */ /* 0x000fec0003c3ffff */
.L_x_29:
        /* <DEDUP_REMOVED lines=11> */
.L_x_52:


//--------------------- .text._ZN4Dune4Cuda10device_umvIfEEvPT_PKS2_S5_PKmS7_mmmm --------------------------
	.section	.text._ZN4Dune4Cuda10device_umvIfEEvPT_PKS2_S5_PKmS7_mmmm,"ax",@progbits
	.align	128
        .global         _ZN4Dune4Cuda10device_umvIfEEvPT_PKS2_S5_PKmS7_mmmm
        .type           _ZN4Dune4Cuda10device_umvIfEEvPT_PKS2_S5_PKmS7_mmmm,@function
        .size           _ZN4Dune4Cuda10device_umvIfEEvPT_PKS2_S5_PKmS7_mmmm,(.L_x_53 - _ZN4Dune4Cuda10device_umvIfEEvPT_PKS2_S5_PKmS7_mmmm)
        .other          _ZN4Dune4Cuda10device_umvIfEEvPT_PKS2_S5_PKmS7_mmmm,@"STO_CUDA_ENTRY STV_DEFAULT"
_ZN4Dune4Cuda10device_umvIfEEvPT_PKS2_S5_PKmS7_mmmm:
.text._ZN4Dune4Cuda10device_umvIfEEvPT_PKS2_S5_PKmS7_mmmm:
        /* <DEDUP_REMOVED lines=45> */
.L_x_30:
[----:B------:R-:W-:-:S07]  /*02d0*/  MOV R0, 0x2f0 ;  /* 0x000002f000007802 */ /* 0x000fce0000000f00 */
[----:B-----5:R-:W-:Y:S05]  /*02e0*/  CALL.REL.NOINC `($__internal_5_$__cuda_sm20_div_u64) ;  /* 0x0000000000c07944 */ /* 0x020fea0003c00000 */
        /* <DEDUP_REMOVED lines=11> */
.L_x_31:
        /* <DEDUP_REMOVED lines=19> */
.L_x_34:
        /* <DEDUP_REMOVED lines=13> */
[----:B---3-5:R-:W-:-:S12]  /*05a0*/  FFMA R7, R10, R12, R7 ;  /* 0x0000000c0a077223 */ /* 0x028fd80000000007 */
[----:B------:R-:W-:Y:S05]  /*05b0*/  @!P0 BRA `(.L_x_34) ;  /* 0xfffffffc00c48947 */ /* 0x000fea000383ffff */
.L_x_33:
[----:B------:R-:W-:Y:S05]  /*05c0*/  BSYNC.RECONVERGENT B0 ;  /* 0x0000000000007941 */ /* 0x000fea0003800200 */
.L_x_32:
[----:B-----5:R-:W-:Y:S01]  /*05d0*/  STG.E desc[UR6][R2.64], R7 ;  /* 0x0000000702007986 */ /* 0x020fe2000c101906 */
[----:B------:R-:W-:Y:S05]  /*05e0*/  EXIT ;  /* 0x000000000000794d */ /* 0x000fea0003800000 */
        .weak           $__internal_5_$__cuda_sm20_div_u64
        .type           $__internal_5_$__cuda_sm20_div_u64,@function
        .size           $__internal_5_$__cuda_sm20_div_u64,(.L_x_53 - $__internal_5_$__cuda_sm20_div_u64)
$__internal_5_$__cuda_sm20_div_u64:
        /* <DEDUP_REMOVED lines=67> */
[----:B------:R-:W-:Y:S06]  /*0a20*/  RET.REL.NODEC R10 `(_ZN4Dune4Cuda10device_umvIfEEvPT_PKS2_S5_PKmS7_mmmm) ;  /* 0xfffffff40a747950 */ /* 0x000fec0003c3ffff */
.L_x_35:
        /* <DEDUP_REMOVED lines=13> */
.L_x_53:


//--------------------- .text._ZN4Dune4Cuda9device_mvIdEEvPT_PKS2_S5_PKmS7_mmmm --------------------------
	.section	.text._ZN4Dune4Cuda9device_mvIdEEvPT_PKS2_S5_PKmS7_mmmm,"ax",@progbits
	.align	128
        .global         _ZN4Dune4Cuda9device_mvIdEEvPT_PKS2_S5_PKmS7_mmmm
        .type           _ZN4Dune4Cuda9device_mvIdEEvPT_PKS2_S5_PKmS7_mmmm,@function
        .size           _ZN4Dune4Cuda9device_mvIdEEvPT_PKS2_S5_PKmS7_mmmm,(.L_x_54 - _ZN4Dune4Cuda9device_mvIdEEvPT_PKS2_S5_PKmS7_mmmm)
        .other          _ZN4Dune4Cuda9device_mvIdEEvPT_PKS2_S5_PKmS7_mmmm,@"STO_CUDA_ENTRY STV_DEFAULT"
_ZN4Dune4Cuda9device_mvIdEEvPT_PKS2_S5_PKmS7_mmmm:
.text._ZN4Dune4Cuda9device_mvIdEEvPT_PKS2_S5_PKmS7_mmmm:
        /* <DEDUP_REMOVED lines=9> */
[----:B------:R-:W0:Y:S01]  /*0090*/  LDCU UR9, c[0x0][0x3b4] ;  /* 0x00007680ff0977ac */ /* 0x000e220008000800 */
[----:B------:R-:W1:Y:S01]  /*00a0*/  LDCU.64 UR4, c[0x0][0x3c0] ;  /* 0x00007800ff0477ac */ /* 0x000e620008000a00 */
[----:B0-----:R-:W-:Y:S01]  /*00b0*/  UISETP.NE.U32.AND UP0, UPT, UR9, URZ, UPT ;  /* 0x000000ff0900728c */ /* 0x001fe2000bf05070 */
[----:B-1----:R-:W-:Y:S02]  /*00c0*/  IMAD.U32 R4, RZ, RZ, UR4 ;  /* 0x00000004ff047e24 */ /* 0x002fe4000f8e00ff */
[----:B------:R-:W-:-:S06]  /*00d0*/  IMAD.U32 R5, RZ, RZ, UR5 ;  /* 0x00000005ff057e24 */ /* 0x000fcc000f8e00ff */
[----:B------:R-:W-:Y:S05]  /*00e0*/  BRA.U UP0, `(.L_x_36) ;  /* 0x0000000100607547 */ /* 0x000fea000b800000 */
[----:B------:R-:W0:Y:S01]  /*00f0*/  LDCU UR8, c[0x0][0x3b0] ;  /* 0x00007600ff0877ac */ /* 0x000e220008000800 */
[----:B------:R-:W-:Y:S01]  /*0100*/  HFMA2 R11, -RZ, RZ, 0, 0 ;  /* 0x00000000ff0b7431 */ /* 0x000fe200000001ff */
[----:B0-----:R-:W0:Y:S01]  /*0110*/  I2F.U32.RP R0, UR8 ;  /* 0x0000000800007d06 */ /* 0x001e220008209000 */
[----:B------:R-:W-:-:S07]  /*0120*/  ISETP.NE.U32.AND P2, PT, RZ, UR8, PT ;  /* 0x00000008ff007c0c */ /* 0x000fce000bf45070 */
[----:B0-----:R-:W0:Y:S02]  /*0130*/  MUFU.RCP R0, R0 ;  /* 0x0000000000007308 */ /* 0x001e240000001000 */
[----:B0-----:R-:W-:-:S06]  /*0140*/  VIADD R6, R0, 0xffffffe ;  /* 0x0ffffffe00067836 */ /* 0x001fcc0000000000 */
[----:B------:R0:W1:Y:S02]  /*0150*/  F2I.FTZ.U32.TRUNC.NTZ R7, R6 ;  /* 0x0000000600077305 */ /* 0x000064000021f000 */
[----:B0-----:R-:W-:Y:S02]  /*0160*/  IMAD.MOV.U32 R6, RZ, RZ, RZ ;  /* 0x000000ffff067224 */ /* 0x001fe400078e00ff */
[----:B-1----:R-:W-:-:S04]  /*0170*/  IMAD R8, R7, UR8, RZ ;  /* 0x0000000807087c24 */ /* 0x002fc8000f8e02ff */
[----:B------:R-:W-:-:S04]  /*0180*/  IMAD.MOV R9, RZ, RZ, -R8 ;  /* 0x000000ffff097224 */ /* 0x000fc800078e0a08 */
[----:B------:R-:W-:-:S06]  /*0190*/  IMAD.HI.U32 R7, R7, R9, R6 ;  /* 0x0000000907077227 */ /* 0x000fcc00078e0006 */
[----:B------:R-:W-:-:S05]  /*01a0*/  IMAD.HI.U32 R6, R7, R2, RZ ;  /* 0x0000000207067227 */ /* 0x000fca00078e00ff */
[----:B------:R-:W-:-:S05]  /*01b0*/  IADD3 R7, PT, PT, -R6, RZ, RZ ;  /* 0x000000ff06077210 */ /* 0x000fca0007ffe1ff */
[----:B------:R-:W-:-:S05]  /*01c0*/  IMAD R7, R7, UR8, R2 ;  /* 0x0000000807077c24 */ /* 0x000fca000f8e0202 */
[----:B------:R-:W-:-:S13]  /*01d0*/  ISETP.GE.U32.AND P0, PT, R7, UR8, PT ;  /* 0x0000000807007c0c */ /* 0x000fda000bf06070 */
[----:B------:R-:W-:Y:S02]  /*01e0*/  @P0 VIADD R7, R7, -UR8 ;  /* 0x8000000807070c36 */ /* 0x000fe40008000000 */
[----:B------:R-:W-:-:S03]  /*01f0*/  @P0 VIADD R6, R6, 0x1 ;  /* 0x0000000106060836 */ /* 0x000fc60000000000 */
[----:B------:R-:W-:Y:S01]  /*0200*/  ISETP.GE.U32.AND P1, PT, R7, UR8, PT ;  /* 0x0000000807007c0c */ /* 0x000fe2000bf26070 */
[----:B------:R-:W-:-:S12]  /*0210*/  IMAD.MOV.U32 R7, RZ, RZ, RZ ;  /* 0x000000ffff077224 */ /* 0x000fd800078e00ff */
[----:B------:R-:W-:Y:S01]  /*0220*/  @P1 VIADD R6, R6, 0x1 ;  /* 0x0000000106061836 */ /* 0x000fe20000000000 */
[----:B------:R-:W-:-:S05]  /*0230*/  @!P2 LOP3.LUT R6, RZ, UR8, RZ, 0x33, !PT ;  /* 0x00000008ff06ac12 */ /* 0x000fca000f8e33ff */
[----:B------:R-:W-:-:S04]  /*0240*/  IMAD.MOV R17, RZ, RZ, -R6 ;  /* 0x000000ffff117224 */ /* 0x000fc800078e0a06 */
[----:B------:R-:W-:Y:S01]  /*0250*/  IMAD R17, R17, UR8, R2 ;  /* 0x0000000811117c24 */ /* 0x000fe2000f8e0202 */
[----:B------:R-:W-:Y:S06]  /*0260*/  BRA `(.L_x_37) ;  /* 0x0000000000347947 */ /* 0x000fec0003800000 */
.L_x_36:
[----:B------:R-:W-:-:S07]  /*0270*/  MOV R0, 0x290 ;  /* 0x0000029000007802 */ /* 0x000fce0000000f00 */
[----:B------:R-:W-:Y:S05]  /*0280*/  CALL.REL.NOINC `($__internal_6_$__cuda_sm20_div_u64) ;  /* 0x0000000000e07944 */ /* 0x000fea0003c00000 */
[----:B------:R-:W0:Y:S01]  /*0290*/  LDCU.64 UR8, c[0x0][0x3b0] ;  /* 0x00007600ff0877ac */ /* 0x000e220008000a00 */
[----:B------:R-:W-:Y:S01]  /*02a0*/  IADD3 R11, P0, PT, RZ, -R8, RZ ;  /* 0x80000008ff0b7210 */ /* 0x000fe20007f1e0ff */
[----:B------:R-:W-:-:S04]  /*02b0*/  IMAD.MOV.U32 R3, RZ, RZ, RZ ;  /* 0x000000ffff037224 */ /* 0x000fc800078e00ff */
[----:B------:R-:W-:-:S04]  /*02c0*/  IMAD.X R0, RZ, RZ, ~R9, P0 ;  /* 0x000000ffff007224 */ /* 0x000fc800000e0e09 */
[----:B0-----:R-:W-:Y:S02]  /*02d0*/  IMAD R0, R0, UR8, RZ ;  /* 0x0000000800007c24 */ /* 0x001fe4000f8e02ff */
[----:B------:R-:W-:-:S04]  /*02e0*/  IMAD.WIDE.U32 R6, R11, UR8, R2 ;  /* 0x000000080b067c25 */ /* 0x000fc8000f8e0002 */
[----:B------:R-:W-:Y:S02]  /*02f0*/  IMAD R11, R11, UR9, R0 ;  /* 0x000000090b0b7c24 */ /* 0x000fe4000f8e0200 */
[----:B------:R-:W-:Y:S02]  /*0300*/  IMAD.MOV.U32 R17, RZ, RZ, R6 ;  /* 0x000000ffff117224 */ /* 0x000fe400078e0006 */
[----:B------:R-:W-:Y:S01]  /*0310*/  IMAD.MOV.U32 R6, RZ, RZ, R8 ;  /* 0x000000ffff067224 */ /* 0x000fe200078e0008 */
[----:B------:R-:W-:Y:S01]  /*0320*/  IADD3 R11, PT, PT, R7, R11, RZ ;  /* 0x0000000b070b7210 */ /* 0x000fe20007ffe0ff */
[----:B------:R-:W-:-:S07]  /*0330*/  IMAD.MOV.U32 R7, RZ, RZ, R9 ;  /* 0x000000ffff077224 */ /* 0x000fce00078e0009 */
.L_x_37:
[----:B------:R-:W0:Y:S01]  /*0340*/  LDCU.64 UR4, c[0x0][0x3b8] ;  /* 0x00007700ff0477ac */ /* 0x000e220008000a00 */
[----:B------:R-:W1:Y:S01]  /*0350*/  LDCU.64 UR10, c[0x0][0x398] ;  /* 0x00007300ff0a77ac */ /* 0x000e620008000a00 */
[----:B------:R-:W2:Y:S01]  /*0360*/  LDCU.64 UR6, c[0x0][0x358] ;  /* 0x00006b00ff0677ac */ /* 0x000ea20008000a00 */
[----:B------:R-:W3:Y:S01]  /*0370*/  LDCU.64 UR12, c[0x0][0x390] ;  /* 0x00007200ff0c77ac */ /* 0x000ee20008000a00 */
[----:B0-----:R-:W-:-:S04]  /*0380*/  UIADD3 UR4, UP0, UPT, UR4, -0x1, URZ ;  /* 0xffffffff04047890 */ /* 0x001fc8000ff1e0ff */
[----:B------:R-:W-:Y:S01]  /*0390*/  UIADD3.X UR5, UPT, UPT, UR5, -0x1, URZ, UP0, !UPT ;  /* 0xffffffff05057890 */ /* 0x000fe200087fe4ff */
[C---:B-1----:R-:W-:Y:S02]  /*03a0*/  LEA R8, P1, R6.reuse, UR10, 0x3 ;  /* 0x0000000a06087c11 */ /* 0x042fe4000f8218ff */
[C---:B------:R-:W-:Y:S02]  /*03b0*/  ISETP.NE.U32.AND P0, PT, R6.reuse, UR4, PT ;  /* 0x0000000406007c0c */ /* 0x040fe4000bf05070 */
[----:B------:R-:W-:Y:S01]  /*03c0*/  LEA.HI.X R9, R6, UR11, R7, 0x3, P1 ;  /* 0x0000000b06097c11 */ /* 0x000fe200088f1c07 */
[----:B------:R-:W0:Y:S01]  /*03d0*/  LDCU.64 UR10, c[0x0][0x388] ;  /* 0x00007100ff0a77ac */ /* 0x000e220008000a00 */
[----:B------:R-:W-:-:S03]  /*03e0*/  ISETP.NE.AND.EX P0, PT, R7, UR5, PT, P0 ;  /* 0x0000000507007c0c */ /* 0x000fc6000bf05300 */
[----:B--2---:R-:W2:Y:S01]  /*03f0*/  LDG.E.64 R6, desc[UR6][R8.64] ;  /* 0x0000000608067981 */ /* 0x004ea2000c1e1b00 */
[----:B------:R-:W1:Y:S09]  /*0400*/  LDCU.64 UR4, c[0x0][0x3a0] ;  /* 0x00007400ff0477ac */ /* 0x000e720008000a00 */
[----:B------:R-:W4:Y:S01]  /*0410*/  @P0 LDG.E.64 R4, desc[UR6][R8.64+0x8] ;  /* 0x0000080608040981 */ /* 0x000f22000c1e1b00 */
[----:B------:R-:W-:Y:S01]  /*0420*/  BSSY.RECONVERGENT B0, `(.L_x_38) ;  /* 0x0000019000007945 */ /* 0x000fe20003800200 */
[----:B--2---:R-:W-:-:S05]  /*0430*/  IADD3 R17, P0, PT, R6, R17, RZ ;  /* 0x0000001106117210 */ /* 0x004fca0007f1e0ff */
[----:B------:R-:W-:Y:S01]  /*0440*/  IMAD.X R0, R7, 0x1, R11, P0 ;  /* 0x0000000107007824 */ /* 0x000fe200000e060b */
[----:B------:R-:W-:Y:S02]  /*0450*/  CS2R R6, SRZ ;  /* 0x0000000000067805 */ /* 0x000fe4000001ff00 */
[----:B----4-:R-:W-:-:S04]  /*0460*/  ISETP.GE.U32.AND P0, PT, R17, R4, PT ;  /* 0x000000041100720c */ /* 0x010fc80003f06070 */
[----:B------:R-:W-:-:S13]  /*0470*/  ISETP.GE.U32.AND.EX P0, PT, R0, R5, PT, P0 ;  /* 0x000000050000720c */ /* 0x000fda0003f06100 */
[----:B01-3--:R-:W-:Y:S05]  /*0480*/  @P0 BRA `(.L_x_39) ;  /* 0x0000000000480947 */ /* 0x00bfea0003800000 */
[----:B------:R-:W-:-:S07]  /*0490*/  CS2R R6, SRZ ;  /* 0x0000000000067805 */ /* 0x000fce000001ff00 */
.L_x_40:
        /* <DEDUP_REMOVED lines=15> */
[----:B---3--:R-:W-:-:S12]  /*0590*/  DFMA R6, R8, R10, R6 ;  /* 0x0000000a0806722b */ /* 0x008fd80000000006 */
[----:B------:R-:W-:Y:S05]  /*05a0*/  @!P0 BRA `(.L_x_40) ;  /* 0xfffffffc00bc8947 */ /* 0x000fea000383ffff */
.L_x_39:
[----:B------:R-:W-:Y:S05]  /*05b0*/  BSYNC.RECONVERGENT B0 ;  /* 0x0000000000007941 */ /* 0x000fea0003800200 */
.L_x_38:
[----:B------:R-:W0:Y:S02]  /*05c0*/  LDCU.64 UR14, c[0x0][0x380] ;  /* 0x00007000ff0e77ac */ /* 0x000e240008000a00 */
[----:B0-----:R-:W-:-:S04]  /*05d0*/  LEA R4, P0, R2, UR14, 0x3 ;  /* 0x0000000e02047c11 */ /* 0x001fc8000f8018ff */
[----:B------:R-:W-:-:S05]  /*05e0*/  LEA.HI.X R5, R2, UR15, RZ, 0x3, P0 ;  /* 0x0000000f02057c11 */ /* 0x000fca00080f1cff */
[----:B------:R-:W-:Y:S01]  /*05f0*/  STG.E.64 desc[UR6][R4.64], R6 ;  /* 0x0000000604007986 */ /* 0x000fe2000c101b06 */
[----:B------:R-:W-:Y:S05]  /*0600*/  EXIT ;  /* 0x000000000000794d */ /* 0x000fea0003800000 */
        .weak           $__internal_6_$__cuda_sm20_div_u64
        .type           $__internal_6_$__cuda_sm20_div_u64,@function
        .size           $__internal_6_$__cuda_sm20_div_u64,(.L_x_54 - $__internal_6_$__cuda_sm20_div_u64)
$__internal_6_$__cuda_sm20_div_u64:
        /* <DEDUP_REMOVED lines=67> */
[----:B------:R-:W-:Y:S06]  /*0a40*/  RET.REL.NODEC R6 `(_ZN4Dune4Cuda9device_mvIdEEvPT_PKS2_S5_PKmS7_mmmm) ;  /* 0xfffffff4066c7950 */ /* 0x000fec0003c3ffff */
.L_x_41:
        /* <DEDUP_REMOVED lines=11> */
.L_x_54:


//--------------------- .text._ZN4Dune4Cuda9device_mvIfEEvPT_PKS2_S5_PKmS7_mmmm --------------------------
	.section	.text._ZN4Dune4Cuda9device_mvIfEEvPT_PKS2_S5_PKmS7_mmmm,"ax",@progbits
	.align	128
        .global         _ZN4Dune4Cuda9device_mvIfEEvPT_PKS2_S5_PKmS7_mmmm
        .type           _ZN4Dune4Cuda9device_mvIfEEvPT_PKS2_S5_PKmS7_mmmm,@function
        .size           _ZN4Dune4Cuda9device_mvIfEEvPT_PKS2_S5_PKmS7_mmmm,(.L_x_55 - _ZN4Dune4Cuda9device_mvIfEEvPT_PKS2_S5_PKmS7_mmmm)
        .other          _ZN4Dune4Cuda9device_mvIfEEvPT_PKS2_S5_PKmS7_mmmm,@"STO_CUDA_ENTRY STV_DEFAULT"
_ZN4Dune4Cuda9device_mvIfEEvPT_PKS2_S5_PKmS7_mmmm:
.text._ZN4Dune4Cuda9device_mvIfEEvPT_PKS2_S5_PKmS7_mmmm:
        /* <DEDUP_REMOVED lines=34> */
[----:B------:R-:W-:Y:S02]  /*0220*/  @P1 IADD3 R6, PT, PT, R6, 0x1, RZ ;  /* 0x0000000106061810 */ /* 0x000fe40007ffe0ff */
[----:B------:R-:W-:-:S05]  /*0230*/  @!P2 LOP3.LUT R6, RZ, UR8, RZ, 0x33, !PT ;  /* 0x00000008ff06ac12 */ /* 0x000fca000f8e33ff */
[----:B------:R-:W-:-:S04]  /*0240*/  IMAD.MOV R15, RZ, RZ, -R6 ;  /* 0x000000ffff0f7224 */ /* 0x000fc800078e0a06 */
[----:B------:R-:W-:Y:S01]  /*0250*/  IMAD R15, R15, UR8, R2 ;  /* 0x000000080f0f7c24 */ /* 0x000fe2000f8e0202 */
[----:B------:R-:W-:Y:S06]  /*0260*/  BRA `(.L_x_43) ;  /* 0x0000000000347947 */ /* 0x000fec0003800000 */
.L_x_42:
[----:B------:R-:W-:-:S07]  /*0270*/  MOV R0, 0x290 ;  /* 0x0000029000007802 */ /* 0x000fce0000000f00 */
[----:B------:R-:W-:Y:S05]  /*0280*/  CALL.REL.NOINC `($__internal_7_$__cuda_sm20_div_u64) ;  /* 0x0000000000d87944 */ /* 0x000fea0003c00000 */
        /* <DEDUP_REMOVED lines=11> */
.L_x_43:
[----:B------:R-:W0:Y:S01]  /*0340*/  LDCU.64 UR4, c[0x0][0x3b8] ;  /* 0x00007700ff0477ac */ /* 0x000e220008000a00 */
[----:B------:R-:W1:Y:S01]  /*0350*/  LDCU.64 UR10, c[0x0][0x398] ;  /* 0x00007300ff0a77ac */ /* 0x000e620008000a00 */
[----:B------:R-:W2:Y:S01]  /*0360*/  LDCU.64 UR6, c[0x0][0x358] ;  /* 0x00006b00ff0677ac */ /* 0x000ea20008000a00 */
[----:B------:R-:W-:Y:S01]  /*0370*/  IMAD.MOV.U32 R13, RZ, RZ, RZ ;  /* 0x000000ffff0d7224 */ /* 0x000fe200078e00ff */
        /* <DEDUP_REMOVED lines=14> */
[----:B----4-:R-:W-:-:S04]  /*0460*/  ISETP.GE.U32.AND P0, PT, R15, R4, PT ;  /* 0x000000040f00720c */ /* 0x010fc80003f06070 */
[----:B------:R-:W-:-:S13]  /*0470*/  ISETP.GE.U32.AND.EX P0, PT, R0, R5, PT, P0 ;  /* 0x000000050000720c */ /* 0x000fda0003f06100 */
[----:B01-3--:R-:W-:Y:S05]  /*0480*/  @P0 BRA `(.L_x_45) ;  /* 0x0000000000400947 */ /* 0x00bfea0003800000 */
[----:B------:R-:W-:-:S07]  /*0490*/  HFMA2 R13, -RZ, RZ, 0, 0 ;  /* 0x00000000ff0d7431 */ /* 0x000fce00000001ff */
.L_x_46:
        /* <DEDUP_REMOVED lines=13> */
[----:B---3--:R-:W-:-:S12]  /*0570*/  FFMA R13, R8, R10, R13 ;  /* 0x0000000a080d7223 */ /* 0x008fd8000000000d */
[----:B------:R-:W-:Y:S05]  /*0580*/  @!P0 BRA `(.L_x_46) ;  /* 0xfffffffc00c48947 */ /* 0x000fea000383ffff */
.L_x_45:
[----:B------:R-:W-:Y:S05]  /*0590*/  BSYNC.RECONVERGENT B0 ;  /* 0x0000000000007941 */ /* 0x000fea0003800200 */
.L_x_44:
[----:B------:R-:W0:Y:S02]  /*05a0*/  LDCU.64 UR14, c[0x0][0x380] ;  /* 0x00007000ff0e77ac */ /* 0x000e240008000a00 */
[----:B0-----:R-:W-:-:S04]  /*05b0*/  LEA R4, P0, R2, UR14, 0x2 ;  /* 0x0000000e02047c11 */ /* 0x001fc8000f8010ff */
[----:B------:R-:W-:-:S05]  /*05c0*/  LEA.HI.X R5, R2, UR15, RZ, 0x2, P0 ;  /* 0x0000000f02057c11 */ /* 0x000fca00080f14ff */
[----:B------:R-:W-:Y:S01]  /*05d0*/  STG.E desc[UR6][R4.64], R13 ;  /* 0x0000000d04007986 */ /* 0x000fe2000c101906 */
[----:B------:R-:W-:Y:S05]  /*05e0*/  EXIT ;  /* 0x000000000000794d */ /* 0x000fea0003800000 */
        .weak           $__internal_7_$__cuda_sm20_div_u64
        .type           $__internal_7_$__cuda_sm20_div_u64,@function
        .size           $__internal_7_$__cuda_sm20_div_u64,(.L_x_55 - $__internal_7_$__cuda_sm20_div_u64)
$__internal_7_$__cuda_sm20_div_u64:
        /* <DEDUP_REMOVED lines=17> */
[----:B------:R-:W-:Y:S02]  /*0700*/  IADD3 R11, P2, PT, R17, R10, RZ ;  /* 0x0000000a110b7210 */ /* 0x000fe40007f5e0ff */
[----:B------:R-:W-:-:S03]  /*0710*/  IADD3.X R10, PT, PT, R15, R9, RZ, P0, !PT ;  /* 0x000000090f0a7210 */ /* 0x000fc600007fe4ff */
[----:B------:R-:W-:Y:S01]  /*0720*/  IMAD.WIDE.U32 R8, R11, R6, RZ ;  /* 0x000000060b087225 */ /* 0x000fe200078e00ff */
[----:B------:R-:W-:-:S03]  /*0730*/  IADD3.X R13, PT, PT, RZ, RZ, R10, P2, P1 ;  /* 0x000000ffff0d7210 */ /* 0x000fc600017e240a */
[----:B------:R-:W-:Y:S01]  /*0740*/  IMAD R9, R11, R7, R9 ;  /* 0x000000070b097224 */ /* 0x000fe200078e0209 */
[----:B------:R-:W-:-:S03]  /*0750*/  IADD3 R15, P0, PT, RZ, -R8, RZ ;  /* 0x80000008ff0f7210 */ /* 0x000fc60007f1e0ff */
[----:B------:R-:W-:Y:S02]  /*0760*/  IMAD R9, R13, R6, R9 ;  /* 0x000000060d097224 */ /* 0x000fe400078e0209 */
[----:B------:R-:W-:-:S04]  /*0770*/  IMAD.HI.U32 R10, R11, R15, RZ ;  /* 0x0000000f0b0a7227 */ /* 0x000fc800078e00ff */
[----:B------:R-:W-:Y:S02]  /*0780*/  IMAD.X R8, RZ, RZ, ~R9, P0 ;  /* 0x000000ffff087224 */ /* 0x000fe400000e0e09 */
[----:B------:R-:W-:Y:S02]  /*0790*/  IMAD.MOV.U32 R9, RZ, RZ, RZ ;  /* 0x000000ffff097224 */ /* 0x000fe400078e00ff */
        /* <DEDUP_REMOVED lines=17> */
[----:B------:R-:W-:-:S04]  /*08b0*/  IMAD R9, R13, R6, R9 ;  /* 0x000000060d097224 */ /* 0x000fc800078e0209 */
[----:B------:R-:W-:Y:S01]  /*08c0*/  IMAD.X R14, RZ, RZ, ~R9, P1 ;  /* 0x000000ffff0e7224 */ /* 0x000fe200008e0e09 */
[----:B------:R-:W-:Y:S02]  /*08d0*/  IADD3 R8, P1, PT, R11, 0x1, RZ ;  /* 0x000000010b087810 */ /* 0x000fe40007f3e0ff */
[----:B------:R-:W-:Y:S02]  /*08e0*/  IADD3 R9, P2, PT, R15, -R6, RZ ;  /* 0x800000060f097210 */ /* 0x000fe40007f5e0ff */
[CC--:B------:R-:W-:Y:S01]  /*08f0*/  ISETP.GE.U32.AND.EX P0, PT, R14.reuse, R7.reuse, PT, P0 ;  /* 0x000000070e00720c */ /* 0x0c0fe20003f06100 */
[----:B------:R-:W-:Y:S01]  /*0900*/  IMAD.X R10, RZ, RZ, R13, P1 ;  /* 0x000000ffff0a7224 */ /* 0x000fe200008e060d */
[----:B------:R-:W-:Y:S02]  /*0910*/  IADD3.X R12, PT, PT, R14, ~R7, RZ, P2, !PT ;  /* 0x800000070e0c7210 */ /* 0x000fe400017fe4ff */
[----:B------:R-:W-:Y:S02]  /*0920*/  SEL R11, R8, R11, P0 ;  /* 0x0000000b080b7207 */ /* 0x000fe40000000000 */
[----:B------:R-:W-:-:S02]  /*0930*/  SEL R9, R9, R15, P0 ;  /* 0x0000000f09097207 */ /* 0x000fc40000000000 */
[----:B------:R-:W-:Y:S02]  /*0940*/  SEL R10, R10, R13, P0 ;  /* 0x0000000d0a0a7207 */ /* 0x000fe40000000000 */
[----:B------:R-:W-:Y:S02]  /*0950*/  IADD3 R8, P2, PT, R11, 0x1, RZ ;  /* 0x000000010b087810 */ /* 0x000fe40007f5e0ff */
[----:B------:R-:W-:Y:S02]  /*0960*/  SEL R12, R12, R14, P0 ;  /* 0x0000000e0c0c7207 */ /* 0x000fe40000000000 */
[----:B------:R-:W-:Y:S01]  /*0970*/  ISETP.GE.U32.AND P0, PT, R9, R6, PT ;  /* 0x000000060900720c */ /* 0x000fe20003f06070 */
[----:B------:R-:W-:Y:S01]  /*0980*/  IMAD.X R9, RZ, RZ, R10, P2 ;  /* 0x000000ffff097224 */ /* 0x000fe200010e060a */
[----:B------:R-:W-:Y:S02]  /*0990*/  ISETP.NE.U32.AND P1, PT, R6, RZ, PT ;  /* 0x000000ff0600720c */ /* 0x000fe40003f25070 */
[----:B------:R-:W-:-:S02]  /*09a0*/  ISETP.GE.U32.AND.EX P0, PT, R12, R7, PT, P0 ;  /* 0x000000070c00720c */ /* 0x000fc40003f06100 */
[----:B------:R-:W-:Y:S01]  /*09b0*/  ISETP.NE.AND.EX P1, PT, R7, RZ, PT, P1 ;  /* 0x000000ff0700720c */ /* 0x000fe20003f25310 */
[----:B------:R-:W-:Y:S01]  /*09c0*/  IMAD.MOV.U32 R7, RZ, RZ, 0x0 ;  /* 0x00000000ff077424 */ /* 0x000fe200078e00ff */
[----:B------:R-:W-:Y:S02]  /*09d0*/  MOV R6, R0 ;  /* 0x0000000000067202 */ /* 0x000fe40000000f00 */
[----:B------:R-:W-:Y:S02]  /*09e0*/  SEL R8, R8, R11, P0 ;  /* 0x0000000b08087207 */ /* 0x000fe40000000000 */
[----:B------:R-:W-:Y:S02]  /*09f0*/  SEL R9, R9, R10, P0 ;  /* 0x0000000a09097207 */ /* 0x000fe40000000000 */
[----:B------:R-:W-:Y:S02]  /*0a00*/  SEL R8, R8, 0xffffffff, P1 ;  /* 0xffffffff08087807 */ /* 0x000fe40000800000 */
[----:B------:R-:W-:Y:S01]  /*0a10*/  SEL R9, R9, 0xffffffff, P1 ;  /* 0xffffffff09097807 */ /* 0x000fe20000800000 */
[----:B------:R-:W-:Y:S06]  /*0a20*/  RET.REL.NODEC R6 `(_ZN4Dune4Cuda9device_mvIfEEvPT_PKS2_S5_PKmS7_mmmm) ;  /* 0xfffffff406747950 */ /* 0x000fec0003c3ffff */
.L_x_47:
        /* <DEDUP_REMOVED lines=13> */
.L_x_55:


//--------------------- .nv.shared.reserved.0     --------------------------
	.section	.nv.shared.reserved.0,"aw",@nobits
	.weak		__nv_reservedSMEM_offset_0_alias
	.size		__nv_reservedSMEM_offset_0_alias, 0, 64
	.other		__nv_reservedSMEM_offset_0_alias,@"STO_CUDA_RESERVED_SHARED STV_DEFAULT"
__nv_reservedSMEM_offset_0_alias:
	.zero		0
	.zero		64


//--------------------- .nv.constant0._ZN4Dune4Cuda11device_usmvIdEEvT_PS2_PKS2_S5_PKmS7_mmmm --------------------------
	.section	.nv.constant0._ZN4Dune4Cuda11device_usmvIdEEvT_PS2_PKS2_S5_PKmS7_mmmm,"a",@progbits
	.sectionflags	@""
	.align	4
.nv.constant0._ZN4Dune4Cuda11device_usmvIdEEvT_PS2_PKS2_S5_PKmS7_mmmm:
	.zero		976


//--------------------- .nv.constant0._ZN4Dune4Cuda11device_usmvIfEEvT_PS2_PKS2_S5_PKmS7_mmmm --------------------------
	.section	.nv.constant0._ZN4Dune4Cuda11device_usmvIfEEvT_PS2_PKS2_S5_PKmS7_mmmm,"a",@progbits
	.sectionflags	@""
	.align	4
.nv.constant0._ZN4Dune4Cuda11device_usmvIfEEvT_PS2_PKS2_S5_PKmS7_mmmm:
	.zero		976


//--------------------- .nv.constant0._ZN4Dune4Cuda10device_mmvIdEEvPT_PKS2_S5_PKmS7_mmmm --------------------------
	.section	.nv.constant0._ZN4Dune4Cuda10device_mmvIdEEvPT_PKS2_S5_PKmS7_mmmm,"a",@progbits
	.sectionflags	@""
	.align	4
.nv.constant0._ZN4Dune4Cuda10device_mmvIdEEvPT_PKS2_S5_PKmS7_mmmm:
	.zero		968


//--------------------- .nv.constant0._ZN4Dune4Cuda10device_mmvIfEEvPT_PKS2_S5_PKmS7_mmmm --------------------------
	.section	.nv.constant0._ZN4Dune4Cuda10device_mmvIfEEvPT_PKS2_S5_PKmS7_mmmm,"a",@progbits
	.sectionflags	@""
	.align	4
.nv.constant0._ZN4Dune4Cuda10device_mmvIfEEvPT_PKS2_S5_PKmS7_mmmm:
	.zero		968


//--------------------- .nv.constant0._ZN4Dune4Cuda10device_umvIdEEvPT_PKS2_S5_PKmS7_mmmm --------------------------
	.section	.nv.constant0._ZN4Dune4Cuda10device_umvIdEEvPT_PKS2_S5_PKmS7_mmmm,"a",@progbits
	.sectionflags	@""
	.align	4
.nv.constant0._ZN4Dune4Cuda10device_umvIdEEvPT_PKS2_S5_PKmS7_mmmm:
	.zero		968


//--------------------- .nv.constant0._ZN4Dune4Cuda10device_umvIfEEvPT_PKS2_S5_PKmS7_mmmm --------------------------
	.section	.nv.constant0._ZN4Dune4Cuda10device_umvIfEEvPT_PKS2_S5_PKmS7_mmmm,"a",@progbits
	.sectionflags	@""
	.align	4
.nv.constant0._ZN4Dune4Cuda10device_umvIfEEvPT_PKS2_S5_PKmS7_mmmm:
	.zero		968


//--------------------- .nv.constant0._ZN4Dune4Cuda9device_mvIdEEvPT_PKS2_S5_PKmS7_mmmm --------------------------
	.section	.nv.constant0._ZN4Dune4Cuda9device_mvIdEEvPT_PKS2_S5_PKmS7_mmmm,"a",@progbits
	.sectionflags	@""
	.align	4
.nv.constant0._ZN4Dune4Cuda9device_mvIdEEvPT_PKS2_S5_PKmS7_mmmm:
	.zero		968


//--------------------- .nv.constant0._ZN4Dune4Cuda9device_mvIfEEvPT_PKS2_S5_PKmS7_mmmm --------------------------
	.section	.nv.constant0._ZN4Dune4Cuda9device_mvIfEEvPT_PKS2_S5_PKmS7_mmmm,"a",@progbits
	.sectionflags	@""
	.align	4
.nv.constant0._ZN4Dune4Cuda9device_mvIfEEvPT_PKS2_S5_PKmS7_mmmm:
	.zero		968


//--------------------- SYMBOLS --------------------------

	.type		.nv.reservedSmem.offset0,@object
	.size		.nv.reservedSmem.offset0,0x4
